//
// Generated by NVIDIA NVVM Compiler
//
// Compiler Build ID: CL-36424714
// Cuda compilation tools, release 13.0, V13.0.88
// Based on NVVM 20.0.0
//

.version 9.0
.target sm_100
.address_size 64

	// .globl	_Z21matrix_multiplicationP6Block4S0_S0_PiS1_S1_S1_S1_S1_
.extern .func  (.param .b32 func_retval0) vprintf
(
	.param .b64 vprintf_param_0,
	.param .b64 vprintf_param_1
)
;
.global .align 1 .b8 _ZN34_INTERNAL_525a38dd_4_k_cu_7a8ad5e84cuda3std3__45__cpo5beginE[1];
.global .align 1 .b8 _ZN34_INTERNAL_525a38dd_4_k_cu_7a8ad5e84cuda3std3__45__cpo3endE[1];
.global .align 1 .b8 _ZN34_INTERNAL_525a38dd_4_k_cu_7a8ad5e84cuda3std3__45__cpo6cbeginE[1];
.global .align 1 .b8 _ZN34_INTERNAL_525a38dd_4_k_cu_7a8ad5e84cuda3std3__45__cpo4cendE[1];
.global .align 1 .b8 _ZN34_INTERNAL_525a38dd_4_k_cu_7a8ad5e84cuda3std3__45__cpo6rbeginE[1];
.global .align 1 .b8 _ZN34_INTERNAL_525a38dd_4_k_cu_7a8ad5e84cuda3std3__45__cpo4rendE[1];
.global .align 1 .b8 _ZN34_INTERNAL_525a38dd_4_k_cu_7a8ad5e84cuda3std3__45__cpo7crbeginE[1];
.global .align 1 .b8 _ZN34_INTERNAL_525a38dd_4_k_cu_7a8ad5e84cuda3std3__45__cpo5crendE[1];
.global .align 1 .b8 _ZN34_INTERNAL_525a38dd_4_k_cu_7a8ad5e84cuda3std3__436_GLOBAL__N__525a38dd_4_k_cu_7a8ad5e86ignoreE[1];
.global .align 1 .b8 _ZN34_INTERNAL_525a38dd_4_k_cu_7a8ad5e84cuda3std3__419piecewise_constructE[1];
.global .align 1 .b8 _ZN34_INTERNAL_525a38dd_4_k_cu_7a8ad5e84cuda3std3__48in_placeE[1];
.global .align 1 .b8 _ZN34_INTERNAL_525a38dd_4_k_cu_7a8ad5e84cuda3std3__420unreachable_sentinelE[1];
.global .align 1 .b8 _ZN34_INTERNAL_525a38dd_4_k_cu_7a8ad5e84cuda3std3__47nulloptE[1];
.global .align 1 .b8 _ZN34_INTERNAL_525a38dd_4_k_cu_7a8ad5e84cuda3std3__48unexpectE[1];
.global .align 1 .b8 _ZN34_INTERNAL_525a38dd_4_k_cu_7a8ad5e84cuda3std6ranges3__45__cpo4swapE[1];
.global .align 1 .b8 _ZN34_INTERNAL_525a38dd_4_k_cu_7a8ad5e84cuda3std6ranges3__45__cpo9iter_moveE[1];
.global .align 1 .b8 _ZN34_INTERNAL_525a38dd_4_k_cu_7a8ad5e84cuda3std6ranges3__45__cpo5beginE[1];
.global .align 1 .b8 _ZN34_INTERNAL_525a38dd_4_k_cu_7a8ad5e84cuda3std6ranges3__45__cpo3endE[1];
.global .align 1 .b8 _ZN34_INTERNAL_525a38dd_4_k_cu_7a8ad5e84cuda3std6ranges3__45__cpo6cbeginE[1];
.global .align 1 .b8 _ZN34_INTERNAL_525a38dd_4_k_cu_7a8ad5e84cuda3std6ranges3__45__cpo4cendE[1];
.global .align 1 .b8 _ZN34_INTERNAL_525a38dd_4_k_cu_7a8ad5e84cuda3std6ranges3__45__cpo7advanceE[1];
.global .align 1 .b8 _ZN34_INTERNAL_525a38dd_4_k_cu_7a8ad5e84cuda3std6ranges3__45__cpo9iter_swapE[1];
.global .align 1 .b8 _ZN34_INTERNAL_525a38dd_4_k_cu_7a8ad5e84cuda3std6ranges3__45__cpo4nextE[1];
.global .align 1 .b8 _ZN34_INTERNAL_525a38dd_4_k_cu_7a8ad5e84cuda3std6ranges3__45__cpo4prevE[1];
.global .align 1 .b8 _ZN34_INTERNAL_525a38dd_4_k_cu_7a8ad5e84cuda3std6ranges3__45__cpo4dataE[1];
.global .align 1 .b8 _ZN34_INTERNAL_525a38dd_4_k_cu_7a8ad5e84cuda3std6ranges3__45__cpo5cdataE[1];
.global .align 1 .b8 _ZN34_INTERNAL_525a38dd_4_k_cu_7a8ad5e84cuda3std6ranges3__45__cpo4sizeE[1];
.global .align 1 .b8 _ZN34_INTERNAL_525a38dd_4_k_cu_7a8ad5e84cuda3std6ranges3__45__cpo5ssizeE[1];
.global .align 1 .b8 _ZN34_INTERNAL_525a38dd_4_k_cu_7a8ad5e84cuda3std6ranges3__45__cpo8distanceE[1];
.global .align 1 .b8 _ZN34_INTERNAL_525a38dd_4_k_cu_7a8ad5e86thrust24THRUST_300001_SM_1000_NS8cuda_cub3parE[1];
.global .align 1 .b8 _ZN34_INTERNAL_525a38dd_4_k_cu_7a8ad5e86thrust24THRUST_300001_SM_1000_NS8cuda_cub10par_nosyncE[1];
.global .align 1 .b8 _ZN34_INTERNAL_525a38dd_4_k_cu_7a8ad5e86thrust24THRUST_300001_SM_1000_NS6system6detail10sequential3seqE[1];
.global .align 1 .b8 _ZN34_INTERNAL_525a38dd_4_k_cu_7a8ad5e86thrust24THRUST_300001_SM_1000_NS6system3cpp3parE[1];
.global .align 1 .b8 _ZN34_INTERNAL_525a38dd_4_k_cu_7a8ad5e86thrust24THRUST_300001_SM_1000_NS12placeholders2_1E[1];
.global .align 1 .b8 _ZN34_INTERNAL_525a38dd_4_k_cu_7a8ad5e86thrust24THRUST_300001_SM_1000_NS12placeholders2_2E[1];
.global .align 1 .b8 _ZN34_INTERNAL_525a38dd_4_k_cu_7a8ad5e86thrust24THRUST_300001_SM_1000_NS12placeholders2_3E[1];
.global .align 1 .b8 _ZN34_INTERNAL_525a38dd_4_k_cu_7a8ad5e86thrust24THRUST_300001_SM_1000_NS12placeholders2_4E[1];
.global .align 1 .b8 _ZN34_INTERNAL_525a38dd_4_k_cu_7a8ad5e86thrust24THRUST_300001_SM_1000_NS12placeholders2_5E[1];
.global .align 1 .b8 _ZN34_INTERNAL_525a38dd_4_k_cu_7a8ad5e86thrust24THRUST_300001_SM_1000_NS12placeholders2_6E[1];
.global .align 1 .b8 _ZN34_INTERNAL_525a38dd_4_k_cu_7a8ad5e86thrust24THRUST_300001_SM_1000_NS12placeholders2_7E[1];
.global .align 1 .b8 _ZN34_INTERNAL_525a38dd_4_k_cu_7a8ad5e86thrust24THRUST_300001_SM_1000_NS12placeholders2_8E[1];
.global .align 1 .b8 _ZN34_INTERNAL_525a38dd_4_k_cu_7a8ad5e86thrust24THRUST_300001_SM_1000_NS12placeholders2_9E[1];
.global .align 1 .b8 _ZN34_INTERNAL_525a38dd_4_k_cu_7a8ad5e86thrust24THRUST_300001_SM_1000_NS12placeholders3_10E[1];
.global .align 1 .b8 _ZN34_INTERNAL_525a38dd_4_k_cu_7a8ad5e86thrust24THRUST_300001_SM_1000_NS3seqE[1];
.global .align 1 .b8 _ZN34_INTERNAL_525a38dd_4_k_cu_7a8ad5e86thrust24THRUST_300001_SM_1000_NS6deviceE[1];
.global .align 1 .b8 $str[23] = {82, 111, 119, 32, 58, 32, 37, 100, 32, 97, 110, 100, 32, 67, 111, 108, 32, 58, 32, 37, 100, 10};

.visible .entry _Z21matrix_multiplicationP6Block4S0_S0_PiS1_S1_S1_S1_S1_(
	.param .u64 .ptr .align 1 _Z21matrix_multiplicationP6Block4S0_S0_PiS1_S1_S1_S1_S1__param_0,
	.param .u64 .ptr .align 1 _Z21matrix_multiplicationP6Block4S0_S0_PiS1_S1_S1_S1_S1__param_1,
	.param .u64 .ptr .align 1 _Z21matrix_multiplicationP6Block4S0_S0_PiS1_S1_S1_S1_S1__param_2,
	.param .u64 .ptr .align 1 _Z21matrix_multiplicationP6Block4S0_S0_PiS1_S1_S1_S1_S1__param_3,
	.param .u64 .ptr .align 1 _Z21matrix_multiplicationP6Block4S0_S0_PiS1_S1_S1_S1_S1__param_4,
	.param .u64 .ptr .align 1 _Z21matrix_multiplicationP6Block4S0_S0_PiS1_S1_S1_S1_S1__param_5,
	.param .u64 .ptr .align 1 _Z21matrix_multiplicationP6Block4S0_S0_PiS1_S1_S1_S1_S1__param_6,
	.param .u64 .ptr .align 1 _Z21matrix_multiplicationP6Block4S0_S0_PiS1_S1_S1_S1_S1__param_7,
	.param .u64 .ptr .align 1 _Z21matrix_multiplicationP6Block4S0_S0_PiS1_S1_S1_S1_S1__param_8
)
{
	.local .align 8 .b8 	__local_depot0[8];
	.reg .b64 	%SP;
	.reg .b64 	%SPL;
	.reg .pred 	%p<8>;
	.reg .b32 	%r<148>;
	.reg .b64 	%rd<191>;

	mov.u64 	%SPL, __local_depot0;
	cvta.local.u64 	%SP, %SPL;
	ld.param.u64 	%rd69, [_Z21matrix_multiplicationP6Block4S0_S0_PiS1_S1_S1_S1_S1__param_3];
	ld.param.u64 	%rd70, [_Z21matrix_multiplicationP6Block4S0_S0_PiS1_S1_S1_S1_S1__param_4];
	ld.param.u64 	%rd71, [_Z21matrix_multiplicationP6Block4S0_S0_PiS1_S1_S1_S1_S1__param_5];
	ld.param.u64 	%rd72, [_Z21matrix_multiplicationP6Block4S0_S0_PiS1_S1_S1_S1_S1__param_6];
	ld.param.u64 	%rd73, [_Z21matrix_multiplicationP6Block4S0_S0_PiS1_S1_S1_S1_S1__param_7];
	ld.param.u64 	%rd74, [_Z21matrix_multiplicationP6Block4S0_S0_PiS1_S1_S1_S1_S1__param_8];
	cvta.to.global.u64 	%rd75, %rd74;
	cvta.to.global.u64 	%rd76, %rd73;
	ld.global.u32 	%r50, [%rd76];
	ld.global.u32 	%r51, [%rd75];
	mov.u32 	%r52, %ctaid.x;
	mov.u32 	%r53, %ntid.x;
	mov.u32 	%r54, %tid.x;
	mad.lo.s32 	%r1, %r52, %r53, %r54;
	mov.u32 	%r55, %ctaid.y;
	mov.u32 	%r56, %ntid.y;
	mov.u32 	%r57, %tid.y;
	mad.lo.s32 	%r58, %r55, %r56, %r57;
	div.s32 	%r59, %r50, %r51;
	max.s32 	%r60, %r1, %r58;
	setp.ge.s32 	%p1, %r60, %r59;
	@%p1 bra 	$L__BB0_10;
	cvta.to.global.u64 	%rd77, %rd70;
	cvta.to.global.u64 	%rd78, %rd72;
	cvta.to.global.u64 	%rd79, %rd69;
	cvta.to.global.u64 	%rd80, %rd71;
	mul.wide.s32 	%rd81, %r1, 4;
	add.s64 	%rd82, %rd79, %rd81;
	ld.global.u32 	%r4, [%rd82];
	mul.wide.u32 	%rd83, %r58, 4;
	add.s64 	%rd84, %rd80, %rd83;
	ld.global.u32 	%r5, [%rd84];
	add.s64 	%rd1, %rd78, %rd83;
	add.s64 	%rd85, %rd77, %rd81;
	ld.global.u32 	%r6, [%rd85];
	setp.lt.s32 	%p2, %r6, 1;
	mov.b32 	%r132, 0;
	mov.u32 	%r133, %r132;
	mov.u32 	%r134, %r132;
	mov.u32 	%r135, %r132;
	mov.u32 	%r136, %r132;
	mov.u32 	%r137, %r132;
	mov.u32 	%r138, %r132;
	mov.u32 	%r139, %r132;
	mov.u32 	%r140, %r132;
	mov.u32 	%r141, %r132;
	mov.u32 	%r142, %r132;
	mov.u32 	%r143, %r132;
	mov.u32 	%r144, %r132;
	mov.u32 	%r145, %r132;
	mov.u32 	%r146, %r132;
	mov.u32 	%r147, %r132;
	@%p2 bra 	$L__BB0_9;
	ld.global.u32 	%r7, [%rd1];
	mov.b32 	%r128, 0;
	mov.b64 	%rd143, 0;
	mov.u64 	%rd144, %rd143;
	mov.u64 	%rd145, %rd143;
	mov.u64 	%rd146, %rd143;
	mov.u64 	%rd147, %rd143;
	mov.u64 	%rd148, %rd143;
	mov.u64 	%rd149, %rd143;
	mov.u64 	%rd150, %rd143;
	mov.u64 	%rd151, %rd143;
	mov.u64 	%rd152, %rd143;
	mov.u64 	%rd153, %rd143;
	mov.u64 	%rd154, %rd143;
	mov.u64 	%rd155, %rd143;
	mov.u64 	%rd156, %rd143;
	mov.u64 	%rd157, %rd143;
	mov.u64 	%rd158, %rd143;
	mov.u32 	%r129, %r128;
$L__BB0_3:
	setp.ge.s32 	%p3, %r128, %r7;
	@%p3 bra 	$L__BB0_8;
	ld.param.u64 	%rd140, [_Z21matrix_multiplicationP6Block4S0_S0_PiS1_S1_S1_S1_S1__param_1];
	ld.param.u64 	%rd138, [_Z21matrix_multiplicationP6Block4S0_S0_PiS1_S1_S1_S1_S1__param_0];
	add.s32 	%r63, %r129, %r4;
	cvta.to.global.u64 	%rd87, %rd138;
	mul.wide.s32 	%rd88, %r63, 72;
	add.s64 	%rd89, %rd87, %rd88;
	ld.global.u32 	%r10, [%rd89+4];
	add.s32 	%r64, %r128, %r5;
	cvta.to.global.u64 	%rd90, %rd140;
	mul.wide.s32 	%rd91, %r64, 72;
	add.s64 	%rd92, %rd90, %rd91;
	ld.global.u32 	%r11, [%rd92+4];
	setp.ne.s32 	%p4, %r10, %r11;
	@%p4 bra 	$L__BB0_6;
	ld.param.u64 	%rd141, [_Z21matrix_multiplicationP6Block4S0_S0_PiS1_S1_S1_S1_S1__param_1];
	ld.param.u64 	%rd139, [_Z21matrix_multiplicationP6Block4S0_S0_PiS1_S1_S1_S1_S1__param_0];
	cvta.to.global.u64 	%rd93, %rd139;
	mul.wide.s32 	%rd94, %r63, 72;
	add.s64 	%rd95, %rd93, %rd94;
	cvta.to.global.u64 	%rd96, %rd141;
	mul.wide.s32 	%rd97, %r64, 72;
	add.s64 	%rd98, %rd96, %rd97;
	ld.global.u32 	%r69, [%rd95+8];
	ld.global.u32 	%r70, [%rd98+8];
	mul.lo.s32 	%r71, %r70, %r69;
	cvt.s64.s32 	%rd99, %r71;
	add.s64 	%rd100, %rd158, %rd99;
	min.s64 	%rd158, %rd100, 4294967295;
	ld.global.u32 	%r72, [%rd95+12];
	ld.global.u32 	%r73, [%rd98+12];
	mul.lo.s32 	%r74, %r73, %r72;
	cvt.s64.s32 	%rd101, %r74;
	add.s64 	%rd102, %rd157, %rd101;
	min.s64 	%rd157, %rd102, 4294967295;
	ld.global.u32 	%r75, [%rd95+16];
	ld.global.u32 	%r76, [%rd98+16];
	mul.lo.s32 	%r77, %r76, %r75;
	cvt.s64.s32 	%rd103, %r77;
	add.s64 	%rd104, %rd156, %rd103;
	min.s64 	%rd156, %rd104, 4294967295;
	ld.global.u32 	%r78, [%rd95+20];
	ld.global.u32 	%r79, [%rd98+20];
	mul.lo.s32 	%r80, %r79, %r78;
	cvt.s64.s32 	%rd105, %r80;
	add.s64 	%rd106, %rd155, %rd105;
	min.s64 	%rd155, %rd106, 4294967295;
	ld.global.u32 	%r81, [%rd95+24];
	ld.global.u32 	%r82, [%rd98+24];
	mul.lo.s32 	%r83, %r82, %r81;
	cvt.s64.s32 	%rd107, %r83;
	add.s64 	%rd108, %rd154, %rd107;
	min.s64 	%rd154, %rd108, 4294967295;
	ld.global.u32 	%r84, [%rd95+28];
	ld.global.u32 	%r85, [%rd98+28];
	mul.lo.s32 	%r86, %r85, %r84;
	cvt.s64.s32 	%rd109, %r86;
	add.s64 	%rd110, %rd153, %rd109;
	min.s64 	%rd153, %rd110, 4294967295;
	ld.global.u32 	%r87, [%rd95+32];
	ld.global.u32 	%r88, [%rd98+32];
	mul.lo.s32 	%r89, %r88, %r87;
	cvt.s64.s32 	%rd111, %r89;
	add.s64 	%rd112, %rd152, %rd111;
	min.s64 	%rd152, %rd112, 4294967295;
	ld.global.u32 	%r90, [%rd95+36];
	ld.global.u32 	%r91, [%rd98+36];
	mul.lo.s32 	%r92, %r91, %r90;
	cvt.s64.s32 	%rd113, %r92;
	add.s64 	%rd114, %rd151, %rd113;
	min.s64 	%rd151, %rd114, 4294967295;
	ld.global.u32 	%r93, [%rd95+40];
	ld.global.u32 	%r94, [%rd98+40];
	mul.lo.s32 	%r95, %r94, %r93;
	cvt.s64.s32 	%rd115, %r95;
	add.s64 	%rd116, %rd150, %rd115;
	min.s64 	%rd150, %rd116, 4294967295;
	ld.global.u32 	%r96, [%rd95+44];
	ld.global.u32 	%r97, [%rd98+44];
	mul.lo.s32 	%r98, %r97, %r96;
	cvt.s64.s32 	%rd117, %r98;
	add.s64 	%rd118, %rd149, %rd117;
	min.s64 	%rd149, %rd118, 4294967295;
	ld.global.u32 	%r99, [%rd95+48];
	ld.global.u32 	%r100, [%rd98+48];
	mul.lo.s32 	%r101, %r100, %r99;
	cvt.s64.s32 	%rd119, %r101;
	add.s64 	%rd120, %rd148, %rd119;
	min.s64 	%rd148, %rd120, 4294967295;
	ld.global.u32 	%r102, [%rd95+52];
	ld.global.u32 	%r103, [%rd98+52];
	mul.lo.s32 	%r104, %r103, %r102;
	cvt.s64.s32 	%rd121, %r104;
	add.s64 	%rd122, %rd147, %rd121;
	min.s64 	%rd147, %rd122, 4294967295;
	ld.global.u32 	%r105, [%rd95+56];
	ld.global.u32 	%r106, [%rd98+56];
	mul.lo.s32 	%r107, %r106, %r105;
	cvt.s64.s32 	%rd123, %r107;
	add.s64 	%rd124, %rd146, %rd123;
	min.s64 	%rd146, %rd124, 4294967295;
	ld.global.u32 	%r108, [%rd95+60];
	ld.global.u32 	%r109, [%rd98+60];
	mul.lo.s32 	%r110, %r109, %r108;
	cvt.s64.s32 	%rd125, %r110;
	add.s64 	%rd126, %rd145, %rd125;
	min.s64 	%rd145, %rd126, 4294967295;
	ld.global.u32 	%r111, [%rd95+64];
	ld.global.u32 	%r112, [%rd98+64];
	mul.lo.s32 	%r113, %r112, %r111;
	cvt.s64.s32 	%rd127, %r113;
	add.s64 	%rd128, %rd144, %rd127;
	min.s64 	%rd144, %rd128, 4294967295;
	ld.global.u32 	%r114, [%rd95+68];
	ld.global.u32 	%r115, [%rd98+68];
	mul.lo.s32 	%r116, %r115, %r114;
	cvt.s64.s32 	%rd129, %r116;
	add.s64 	%rd130, %rd143, %rd129;
	min.s64 	%rd143, %rd130, 4294967295;
	add.s32 	%r129, %r129, 1;
	add.s32 	%r128, %r128, 1;
	bra.uni 	$L__BB0_7;
$L__BB0_6:
	setp.ge.s32 	%p5, %r10, %r11;
	setp.lt.s32 	%p6, %r10, %r11;
	selp.u32 	%r65, 1, 0, %p6;
	add.s32 	%r129, %r129, %r65;
	selp.u32 	%r66, 1, 0, %p5;
	add.s32 	%r128, %r128, %r66;
$L__BB0_7:
	setp.lt.s32 	%p7, %r129, %r6;
	@%p7 bra 	$L__BB0_3;
$L__BB0_8:
	cvt.u32.u64 	%r147, %rd158;
	cvt.u32.u64 	%r146, %rd157;
	cvt.u32.u64 	%r145, %rd156;
	cvt.u32.u64 	%r144, %rd155;
	cvt.u32.u64 	%r143, %rd154;
	cvt.u32.u64 	%r142, %rd153;
	cvt.u32.u64 	%r141, %rd152;
	cvt.u32.u64 	%r140, %rd151;
	cvt.u32.u64 	%r139, %rd150;
	cvt.u32.u64 	%r138, %rd149;
	cvt.u32.u64 	%r137, %rd148;
	cvt.u32.u64 	%r136, %rd147;
	cvt.u32.u64 	%r135, %rd146;
	cvt.u32.u64 	%r134, %rd145;
	cvt.u32.u64 	%r133, %rd144;
	cvt.u32.u64 	%r132, %rd143;
$L__BB0_9:
	ld.param.u64 	%rd142, [_Z21matrix_multiplicationP6Block4S0_S0_PiS1_S1_S1_S1_S1__param_2];
	mov.u32 	%r117, %ctaid.x;
	mov.u32 	%r118, %ntid.x;
	mov.u32 	%r119, %tid.x;
	mad.lo.s32 	%r120, %r117, %r118, %r119;
	mov.u32 	%r121, %ctaid.y;
	mov.u32 	%r122, %ntid.y;
	mov.u32 	%r123, %tid.y;
	mad.lo.s32 	%r124, %r121, %r122, %r123;
	mad.lo.s32 	%r125, %r59, %r120, %r124;
	cvta.to.global.u64 	%rd131, %rd142;
	mul.wide.s32 	%rd132, %r125, 72;
	add.s64 	%rd133, %rd131, %rd132;
	st.global.u32 	[%rd133], %r120;
	st.global.u32 	[%rd133+4], %r124;
	st.global.u32 	[%rd133+8], %r147;
	st.global.u32 	[%rd133+12], %r146;
	st.global.u32 	[%rd133+16], %r145;
	st.global.u32 	[%rd133+20], %r144;
	st.global.u32 	[%rd133+24], %r143;
	st.global.u32 	[%rd133+28], %r142;
	st.global.u32 	[%rd133+32], %r141;
	st.global.u32 	[%rd133+36], %r140;
	st.global.u32 	[%rd133+40], %r139;
	st.global.u32 	[%rd133+44], %r138;
	st.global.u32 	[%rd133+48], %r137;
	st.global.u32 	[%rd133+52], %r136;
	st.global.u32 	[%rd133+56], %r135;
	st.global.u32 	[%rd133+60], %r134;
	st.global.u32 	[%rd133+64], %r133;
	st.global.u32 	[%rd133+68], %r132;
	add.u64 	%rd134, %SP, 0;
	add.u64 	%rd135, %SPL, 0;
	st.local.v2.u32 	[%rd135], {%r120, %r124};
	mov.u64 	%rd136, $str;
	cvta.global.u64 	%rd137, %rd136;
	{ // callseq 0, 0
	.param .b64 param0;
	st.param.b64 	[param0], %rd137;
	.param .b64 param1;
	st.param.b64 	[param1], %rd134;
	.param .b32 retval0;
	call.uni (retval0), 
	vprintf, 
	(
	param0, 
	param1
	);
	ld.param.b32 	%r126, [retval0];
	} // callseq 0
$L__BB0_10:
	ret;

}
	// .globl	_ZN3cub18CUB_300001_SM_10006detail11EmptyKernelIvEEvv
.visible .entry _ZN3cub18CUB_300001_SM_10006detail11EmptyKernelIvEEvv()
{


	ret;

}


// ===== COMPILED SASS (sm_100) =====

	.target	sm_100

	.elftype	@"ET_EXEC"


//--------------------- .note.nv.tkinfo           --------------------------
	.section	.note.nv.tkinfo,"",@"SHT_NOTE"
	.sectionflags	@"SHF_NOTE_NV_TKINFO"
	.tkinfo
        /*0018*/ 	.word	0x00000002
        /*0030*/ 	.string	""
        /*0030*/ 	.string	"ptxas"
        /*0030*/ 	.string	"Cuda compilation tools, release 13.0, V13.0.88"
        /*0030*/ 	.string	"Build cuda_13.0.r13.0/compiler.36424714_0"
        /*0030*/ 	.string	"-arch sm_100 -m 64 "



//--------------------- .note.nv.cuinfo           --------------------------
	.section	.note.nv.cuinfo,"",@"SHT_NOTE"
	.sectionflags	@"SHF_NOTE_NV_CUINFO"
        /*0018*/ 	.short	0x0002
        /*001a*/ 	.short	0x0064
        /*001c*/ 	.short	0x0082
	.zero		2


//--------------------- .nv.info                  --------------------------
	.section	.nv.info,"",@"SHT_CUDA_INFO"
	.align	4


	//----- nvinfo : EIATTR_REGCOUNT
	.align		4
        /*0000*/ 	.byte	0x04, 0x2f
        /*0002*/ 	.short	(.L_47 - .L_46)
	.align		4
.L_46:
        /*0004*/ 	.word	index@(_Z21matrix_multiplicationP6Block4S0_S0_PiS1_S1_S1_S1_S1_)
        /*0008*/ 	.word	0x00000038


	//----- nvinfo : EIATTR_FRAME_SIZE
	.align		4
.L_47:
        /*000c*/ 	.byte	0x04, 0x11
        /*000e*/ 	.short	(.L_49 - .L_48)
	.align		4
.L_48:
        /*0010*/ 	.word	index@(_Z21matrix_multiplicationP6Block4S0_S0_PiS1_S1_S1_S1_S1_)
        /*0014*/ 	.word	0x00000008


	//----- nvinfo : EIATTR_REGCOUNT
	.align		4
.L_49:
        /*0018*/ 	.byte	0x04, 0x2f
        /*001a*/ 	.short	(.L_51 - .L_50)
	.align		4
.L_50:
        /*001c*/ 	.word	index@(_ZN3cub18CUB_300001_SM_10006detail11EmptyKernelIvEEvv)
        /*0020*/ 	.word	0x00000004


	//----- nvinfo : EIATTR_FRAME_SIZE
	.align		4
.L_51:
        /*0024*/ 	.byte	0x04, 0x11
        /*0026*/ 	.short	(.L_53 - .L_52)
	.align		4
.L_52:
        /*0028*/ 	.word	index@(_ZN3cub18CUB_300001_SM_10006detail11EmptyKernelIvEEvv)
        /*002c*/ 	.word	0x00000000


	//----- nvinfo : EIATTR_MIN_STACK_SIZE
	.align		4
.L_53:
        /*0030*/ 	.byte	0x04, 0x12
        /*0032*/ 	.short	(.L_55 - .L_54)
	.align		4
.L_54:
        /*0034*/ 	.word	index@(_ZN3cub18CUB_300001_SM_10006detail11EmptyKernelIvEEvv)
        /*0038*/ 	.word	0x00000000


	//----- nvinfo : EIATTR_MIN_STACK_SIZE
	.align		4
.L_55:
        /*003c*/ 	.byte	0x04, 0x12
        /*003e*/ 	.short	(.L_57 - .L_56)
	.align		4
.L_56:
        /*0040*/ 	.word	index@(_Z21matrix_multiplicationP6Block4S0_S0_PiS1_S1_S1_S1_S1_)
        /*0044*/ 	.word	0x00000008
.L_57:


//--------------------- .nv.compat                --------------------------
	.section	.nv.compat,"",@"SHT_CUDA_COMPAT_INFO"
	.align	4
        /*0000*/ 	.byte	0x02, 0x09, 0x00, 0x00, 0x02, 0x02, 0x01, 0x00, 0x02, 0x05, 0x05, 0x00, 0x03, 0x07, 0x01, 0x01
        /*0010*/ 	.byte	0x02, 0x03, 0x00, 0x00, 0x02, 0x06, 0x01, 0x00, 0x04, 0x0b, 0x08, 0x00, 0x09, 0x00, 0x00, 0x00
        /*0020*/ 	.byte	0x00, 0x00, 0x00, 0x00


//--------------------- .nv.info._ZN3cub18CUB_300001_SM_10006detail11EmptyKernelIvEEvv --------------------------
	.section	.nv.info._ZN3cub18CUB_300001_SM_10006detail11EmptyKernelIvEEvv,"",@"SHT_CUDA_INFO"
	.sectionflags	@""
	.align	4


	//----- nvinfo : EIATTR_CUDA_API_VERSION
	.align		4
        /*0000*/ 	.byte	0x04, 0x37
        /*0002*/ 	.short	(.L_59 - .L_58)
.L_58:
        /*0004*/ 	.word	0x00000082


	//----- nvinfo : EIATTR_SPARSE_MMA_MASK
	.align		4
.L_59:
        /*0008*/ 	.byte	0x03, 0x50
        /*000a*/ 	.short	0x0000


	//----- nvinfo : EIATTR_MAXREG_COUNT
	.align		4
        /*000c*/ 	.byte	0x03, 0x1b
        /*000e*/ 	.short	0x00ff


	//----- nvinfo : EIATTR_MERCURY_ISA_VERSION
	.align		4
        /*0010*/ 	.byte	0x03, 0x5f
        /*0012*/ 	.short	0x0101


	//----- nvinfo : EIATTR_VRC_CTA_INIT_COUNT
	.align		4
        /*0014*/ 	.byte	0x02, 0x4a
	.zero		1
	.zero		1


	//----- nvinfo : EIATTR_EXIT_INSTR_OFFSETS
	.align		4
        /*0018*/ 	.byte	0x04, 0x1c
        /*001a*/ 	.short	(.L_61 - .L_60)


	//   ....[0]....
.L_60:
        /*001c*/ 	.word	0x00000010


	//----- nvinfo : EIATTR_SW_WAR
	.align		4
.L_61:
        /*0020*/ 	.byte	0x04, 0x36
        /*0022*/ 	.short	(.L_63 - .L_62)
.L_62:
        /*0024*/ 	.word	0x00000008
.L_63:


//--------------------- .nv.info._Z21matrix_multiplicationP6Block4S0_S0_PiS1_S1_S1_S1_S1_ --------------------------
	.section	.nv.info._Z21matrix_multiplicationP6Block4S0_S0_PiS1_S1_S1_S1_S1_,"",@"SHT_CUDA_INFO"
	.sectionflags	@""
	.align	4


	//----- nvinfo : EIATTR_CUDA_API_VERSION
	.align		4
        /*0000*/ 	.byte	0x04, 0x37
        /*0002*/ 	.short	(.L_65 - .L_64)
.L_64:
        /*0004*/ 	.word	0x00000082


	//----- nvinfo : EIATTR_KPARAM_INFO
	.align		4
.L_65:
        /*0008*/ 	.byte	0x04, 0x17
        /*000a*/ 	.short	(.L_67 - .L_66)
.L_66:
        /*000c*/ 	.word	0x00000000
        /*0010*/ 	.short	0x0008
        /*0012*/ 	.short	0x0040
        /*0014*/ 	.byte	0x00, 0xf5, 0x21, 0x00


	//----- nvinfo : EIATTR_KPARAM_INFO
	.align		4
.L_67:
        /*0018*/ 	.byte	0x04, 0x17
        /*001a*/ 	.short	(.L_69 - .L_68)
.L_68:
        /*001c*/ 	.word	0x00000000
        /*0020*/ 	.short	0x0007
        /*0022*/ 	.short	0x0038
        /*0024*/ 	.byte	0x00, 0xf5, 0x21, 0x00


	//----- nvinfo : EIATTR_KPARAM_INFO
	.align		4
.L_69:
        /*0028*/ 	.byte	0x04, 0x17
        /*002a*/ 	.short	(.L_71 - .L_70)
.L_70:
        /*002c*/ 	.word	0x00000000
        /*0030*/ 	.short	0x0006
        /*0032*/ 	.short	0x0030
        /*0034*/ 	.byte	0x00, 0xf5, 0x21, 0x00


	//----- nvinfo : EIATTR_KPARAM_INFO
	.align		4
.L_71:
        /*0038*/ 	.byte	0x04, 0x17
        /*003a*/ 	.short	(.L_73 - .L_72)
.L_72:
        /*003c*/ 	.word	0x00000000
        /*0040*/ 	.short	0x0005
        /*0042*/ 	.short	0x0028
        /*0044*/ 	.byte	0x00, 0xf5, 0x21, 0x00


	//----- nvinfo : EIATTR_KPARAM_INFO
	.align		4
.L_73:
        /*0048*/ 	.byte	0x04, 0x17
        /*004a*/ 	.short	(.L_75 - .L_74)
.L_74:
        /*004c*/ 	.word	0x00000000
        /*0050*/ 	.short	0x0004
        /*0052*/ 	.short	0x0020
        /*0054*/ 	.byte	0x00, 0xf5, 0x21, 0x00


	//----- nvinfo : EIATTR_KPARAM_INFO
	.align		4
.L_75:
        /*0058*/ 	.byte	0x04, 0x17
        /*005a*/ 	.short	(.L_77 - .L_76)
.L_76:
        /*005c*/ 	.word	0x00000000
        /*0060*/ 	.short	0x0003
        /*0062*/ 	.short	0x0018
        /*0064*/ 	.byte	0x00, 0xf5, 0x21, 0x00


	//----- nvinfo : EIATTR_KPARAM_INFO
	.align		4
.L_77:
        /*0068*/ 	.byte	0x04, 0x17
        /*006a*/ 	.short	(.L_79 - .L_78)
.L_78:
        /*006c*/ 	.word	0x00000000
        /*0070*/ 	.short	0x0002
        /*0072*/ 	.short	0x0010
        /*0074*/ 	.byte	0x00, 0xf5, 0x21, 0x00


	//----- nvinfo : EIATTR_KPARAM_INFO
	.align		4
.L_79:
        /*0078*/ 	.byte	0x04, 0x17
        /*007a*/ 	.short	(.L_81 - .L_80)
.L_80:
        /*007c*/ 	.word	0x00000000
        /*0080*/ 	.short	0x0001
        /*0082*/ 	.short	0x0008
        /*0084*/ 	.byte	0x00, 0xf5, 0x21, 0x00


	//----- nvinfo : EIATTR_KPARAM_INFO
	.align		4
.L_81:
        /*0088*/ 	.byte	0x04, 0x17
        /*008a*/ 	.short	(.L_83 - .L_82)
.L_82:
        /*008c*/ 	.word	0x00000000
        /*0090*/ 	.short	0x0000
        /*0092*/ 	.short	0x0000
        /*0094*/ 	.byte	0x00, 0xf5, 0x21, 0x00


	//----- nvinfo : EIATTR_SPARSE_MMA_MASK
	.align		4
.L_83:
        /*0098*/ 	.byte	0x03, 0x50
        /*009a*/ 	.short	0x0000


	//----- nvinfo : EIATTR_MAXREG_COUNT
	.align		4
        /*009c*/ 	.byte	0x03, 0x1b
        /*009e*/ 	.short	0x00ff


	//----- nvinfo : EIATTR_EXTERNS
	.align		4
        /*00a0*/ 	.byte	0x04, 0x0f
        /*00a2*/ 	.short	(.L_85 - .L_84)


	//   ....[0]....
	.align		4
.L_84:
        /*00a4*/ 	.word	index@(vprintf)


	//----- nvinfo : EIATTR_MERCURY_ISA_VERSION
	.align		4
.L_85:
        /*00a8*/ 	.byte	0x03, 0x5f
        /*00aa*/ 	.short	0x0101


	//----- nvinfo : EIATTR_VRC_CTA_INIT_COUNT
	.align		4
        /*00ac*/ 	.byte	0x02, 0x4a
	.zero		1
	.zero		1


	//----- nvinfo : EIATTR_SYSCALL_OFFSETS
	.align		4
        /*00b0*/ 	.byte	0x04, 0x46
        /*00b2*/ 	.short	(.L_87 - .L_86)


	//   ....[0]....
.L_86:
        /*00b4*/ 	.word	0x00001350


	//----- nvinfo : EIATTR_EXIT_INSTR_OFFSETS
	.align		4
.L_87:
        /*00b8*/ 	.byte	0x04, 0x1c
        /*00ba*/ 	.short	(.L_89 - .L_88)


	//   ....[0]....
.L_88:
        /*00bc*/ 	.word	0x000002e0


	//   ....[1]....
        /*00c0*/ 	.word	0x00001360


	//----- nvinfo : EIATTR_CRS_STACK_SIZE
	.align		4
.L_89:
        /*00c4*/ 	.byte	0x04, 0x1e
        /*00c6*/ 	.short	(.L_91 - .L_90)
.L_90:
        /*00c8*/ 	.word	0x00000000


	//----- nvinfo : EIATTR_CBANK_PARAM_SIZE
	.align		4
.L_91:
        /*00cc*/ 	.byte	0x03, 0x19
        /*00ce*/ 	.short	0x0048


	//----- nvinfo : EIATTR_PARAM_CBANK
	.align		4
        /*00d0*/ 	.byte	0x04, 0x0a
        /*00d2*/ 	.short	(.L_93 - .L_92)
	.align		4
.L_92:
        /*00d4*/ 	.word	index@(.nv.constant0._Z21matrix_multiplicationP6Block4S0_S0_PiS1_S1_S1_S1_S1_)
        /*00d8*/ 	.short	0x0380
        /*00da*/ 	.short	0x0048


	//----- nvinfo : EIATTR_SW_WAR
	.align		4
.L_93:
        /*00dc*/ 	.byte	0x04, 0x36
        /*00de*/ 	.short	(.L_95 - .L_94)
.L_94:
        /*00e0*/ 	.word	0x00000008
.L_95:


//--------------------- .nv.callgraph             --------------------------
	.section	.nv.callgraph,"",@"SHT_CUDA_CALLGRAPH"
	.align	4
	.sectionentsize	8
	.align		4
        /*0000*/ 	.word	0x00000000
	.align		4
        /*0004*/ 	.word	0xffffffff
	.align		4
        /*0008*/ 	.word	index@(_Z21matrix_multiplicationP6Block4S0_S0_PiS1_S1_S1_S1_S1_)
	.align		4
        /*000c*/ 	.word	index@(vprintf)
	.align		4
        /*0010*/ 	.word	0x00000000
	.align		4
        /*0014*/ 	.word	0xfffffffe
	.align		4
        /*0018*/ 	.word	0x00000000
	.align		4
        /*001c*/ 	.word	0xfffffffd
	.align		4
        /*0020*/ 	.word	0x00000000
	.align		4
        /*0024*/ 	.word	0xfffffffc


//--------------------- .nv.constant4             --------------------------
	.section	.nv.constant4,"a",@progbits
	.align	8
	.align		8
.nv.constant4:
        /*0000*/ 	.dword	_ZN34_INTERNAL_525a38dd_4_k_cu_7a8ad5e84cuda3std3__45__cpo5beginE
	.align		8
        /*0008*/ 	.dword	_ZN34_INTERNAL_525a38dd_4_k_cu_7a8ad5e84cuda3std3__45__cpo3endE
	.align		8
        /*0010*/ 	.dword	_ZN34_INTERNAL_525a38dd_4_k_cu_7a8ad5e84cuda3std3__45__cpo6cbeginE
	.align		8
        /*0018*/ 	.dword	_ZN34_INTERNAL_525a38dd_4_k_cu_7a8ad5e84cuda3std3__45__cpo4cendE
	.align		8
        /*0020*/ 	.dword	_ZN34_INTERNAL_525a38dd_4_k_cu_7a8ad5e84cuda3std3__45__cpo6rbeginE
	.align		8
        /*0028*/ 	.dword	_ZN34_INTERNAL_525a38dd_4_k_cu_7a8ad5e84cuda3std3__45__cpo4rendE
	.align		8
        /*0030*/ 	.dword	_ZN34_INTERNAL_525a38dd_4_k_cu_7a8ad5e84cuda3std3__45__cpo7crbeginE
	.align		8
        /*0038*/ 	.dword	_ZN34_INTERNAL_525a38dd_4_k_cu_7a8ad5e84cuda3std3__45__cpo5crendE
	.align		8
        /*0040*/ 	.dword	_ZN34_INTERNAL_525a38dd_4_k_cu_7a8ad5e84cuda3std3__436_GLOBAL__N__525a38dd_4_k_cu_7a8ad5e86ignoreE
	.align		8
        /*0048*/ 	.dword	_ZN34_INTERNAL_525a38dd_4_k_cu_7a8ad5e84cuda3std3__419piecewise_constructE
	.align		8
        /*0050*/ 	.dword	_ZN34_INTERNAL_525a38dd_4_k_cu_7a8ad5e84cuda3std3__48in_placeE
	.align		8
        /*0058*/ 	.dword	_ZN34_INTERNAL_525a38dd_4_k_cu_7a8ad5e84cuda3std3__420unreachable_sentinelE
	.align		8
        /*0060*/ 	.dword	_ZN34_INTERNAL_525a38dd_4_k_cu_7a8ad5e84cuda3std3__47nulloptE
	.align		8
        /*0068*/ 	.dword	_ZN34_INTERNAL_525a38dd_4_k_cu_7a8ad5e84cuda3std3__48unexpectE
	.align		8
        /*0070*/ 	.dword	_ZN34_INTERNAL_525a38dd_4_k_cu_7a8ad5e84cuda3std6ranges3__45__cpo4swapE
	.align		8
        /*0078*/ 	.dword	_ZN34_INTERNAL_525a38dd_4_k_cu_7a8ad5e84cuda3std6ranges3__45__cpo9iter_moveE
	.align		8
        /*0080*/ 	.dword	_ZN34_INTERNAL_525a38dd_4_k_cu_7a8ad5e84cuda3std6ranges3__45__cpo5beginE
	.align		8
        /*0088*/ 	.dword	_ZN34_INTERNAL_525a38dd_4_k_cu_7a8ad5e84cuda3std6ranges3__45__cpo3endE
	.align		8
        /*0090*/ 	.dword	_ZN34_INTERNAL_525a38dd_4_k_cu_7a8ad5e84cuda3std6ranges3__45__cpo6cbeginE
	.align		8
        /*0098*/ 	.dword	_ZN34_INTERNAL_525a38dd_4_k_cu_7a8ad5e84cuda3std6ranges3__45__cpo4cendE
	.align		8
        /*00a0*/ 	.dword	_ZN34_INTERNAL_525a38dd_4_k_cu_7a8ad5e84cuda3std6ranges3__45__cpo7advanceE
	.align		8
        /*00a8*/ 	.dword	_ZN34_INTERNAL_525a38dd_4_k_cu_7a8ad5e84cuda3std6ranges3__45__cpo9iter_swapE
	.align		8
        /*00b0*/ 	.dword	_ZN34_INTERNAL_525a38dd_4_k_cu_7a8ad5e84cuda3std6ranges3__45__cpo4nextE
	.align		8
        /*00b8*/ 	.dword	_ZN34_INTERNAL_525a38dd_4_k_cu_7a8ad5e84cuda3std6ranges3__45__cpo4prevE
	.align		8
        /*00c0*/ 	.dword	_ZN34_INTERNAL_525a38dd_4_k_cu_7a8ad5e84cuda3std6ranges3__45__cpo4dataE
	.align		8
        /*00c8*/ 	.dword	_ZN34_INTERNAL_525a38dd_4_k_cu_7a8ad5e84cuda3std6ranges3__45__cpo5cdataE
	.align		8
        /*00d0*/ 	.dword	_ZN34_INTERNAL_525a38dd_4_k_cu_7a8ad5e84cuda3std6ranges3__45__cpo4sizeE
	.align		8
        /*00d8*/ 	.dword	_ZN34_INTERNAL_525a38dd_4_k_cu_7a8ad5e84cuda3std6ranges3__45__cpo5ssizeE
	.align		8
        /*00e0*/ 	.dword	_ZN34_INTERNAL_525a38dd_4_k_cu_7a8ad5e84cuda3std6ranges3__45__cpo8distanceE
	.align		8
        /*00e8*/ 	.dword	_ZN34_INTERNAL_525a38dd_4_k_cu_7a8ad5e86thrust24THRUST_300001_SM_1000_NS8cuda_cub3parE
	.align		8
        /*00f0*/ 	.dword	_ZN34_INTERNAL_525a38dd_4_k_cu_7a8ad5e86thrust24THRUST_300001_SM_1000_NS8cuda_cub10par_nosyncE
	.align		8
        /*00f8*/ 	.dword	_ZN34_INTERNAL_525a38dd_4_k_cu_7a8ad5e86thrust24THRUST_300001_SM_1000_NS6system6detail10sequential3seqE
	.align		8
        /*0100*/ 	.dword	_ZN34_INTERNAL_525a38dd_4_k_cu_7a8ad5e86thrust24THRUST_300001_SM_1000_NS6system3cpp3parE
	.align		8
        /*0108*/ 	.dword	_ZN34_INTERNAL_525a38dd_4_k_cu_7a8ad5e86thrust24THRUST_300001_SM_1000_NS12placeholders2_1E
	.align		8
        /*0110*/ 	.dword	_ZN34_INTERNAL_525a38dd_4_k_cu_7a8ad5e86thrust24THRUST_300001_SM_1000_NS12placeholders2_2E
	.align		8
        /*0118*/ 	.dword	_ZN34_INTERNAL_525a38dd_4_k_cu_7a8ad5e86thrust24THRUST_300001_SM_1000_NS12placeholders2_3E
	.align		8
        /*0120*/ 	.dword	_ZN34_INTERNAL_525a38dd_4_k_cu_7a8ad5e86thrust24THRUST_300001_SM_1000_NS12placeholders2_4E
	.align		8
        /*0128*/ 	.dword	_ZN34_INTERNAL_525a38dd_4_k_cu_7a8ad5e86thrust24THRUST_300001_SM_1000_NS12placeholders2_5E
	.align		8
        /*0130*/ 	.dword	_ZN34_INTERNAL_525a38dd_4_k_cu_7a8ad5e86thrust24THRUST_300001_SM_1000_NS12placeholders2_6E
	.align		8
        /*0138*/ 	.dword	_ZN34_INTERNAL_525a38dd_4_k_cu_7a8ad5e86thrust24THRUST_300001_SM_1000_NS12placeholders2_7E
	.align		8
        /*0140*/ 	.dword	_ZN34_INTERNAL_525a38dd_4_k_cu_7a8ad5e86thrust24THRUST_300001_SM_1000_NS12placeholders2_8E
	.align		8
        /*0148*/ 	.dword	_ZN34_INTERNAL_525a38dd_4_k_cu_7a8ad5e86thrust24THRUST_300001_SM_1000_NS12placeholders2_9E
	.align		8
        /*0150*/ 	.dword	_ZN34_INTERNAL_525a38dd_4_k_cu_7a8ad5e86thrust24THRUST_300001_SM_1000_NS12placeholders3_10E
	.align		8
        /*0158*/ 	.dword	_ZN34_INTERNAL_525a38dd_4_k_cu_7a8ad5e86thrust24THRUST_300001_SM_1000_NS3seqE
	.align		8
        /*0160*/ 	.dword	_ZN34_INTERNAL_525a38dd_4_k_cu_7a8ad5e86thrust24THRUST_300001_SM_1000_NS6deviceE
	.align		8
        /*0168*/ 	.dword	$str
	.align		8
        /*0170*/ 	.dword	vprintf


//--------------------- .text._ZN3cub18CUB_300001_SM_10006detail11EmptyKernelIvEEvv --------------------------
	.section	.text._ZN3cub18CUB_300001_SM_10006detail11EmptyKernelIvEEvv,"ax",@progbits
	.align	128
        .global         _ZN3cub18CUB_300001_SM_10006detail11EmptyKernelIvEEvv
        .type           _ZN3cub18CUB_300001_SM_10006detail11EmptyKernelIvEEvv,@function
        .size           _ZN3cub18CUB_300001_SM_10006detail11EmptyKernelIvEEvv,(.L_x_11 - _ZN3cub18CUB_300001_SM_10006detail11EmptyKernelIvEEvv)
        .other          _ZN3cub18CUB_300001_SM_10006detail11EmptyKernelIvEEvv,@"STO_CUDA_ENTRY STV_DEFAULT"
_ZN3cub18CUB_300001_SM_10006detail11EmptyKernelIvEEvv:
.text._ZN3cub18CUB_300001_SM_10006detail11EmptyKernelIvEEvv:
[----:B------:R-:W-:Y:S01]  /*0000*/  LDC R1, c[0x0][0x37c] ;  /* 0x0000df00ff017b82 */ /* 0x000fe20000000800 */
[----:B------:R-:W-:Y:S05]  /*0010*/  EXIT ;  /* 0x000000000000794d */ /* 0x000fea0003800000 */
.L_x_0:
[----:B------:R-:W-:-:S00]  /*0020*/  BRA `(.L_x_0) ;  /* 0xfffffffc00fc7947 */ /* 0x000fc0000383ffff */
[----:B------:R-:W-:-:S00]  /*0030*/  NOP ;  /* 0x0000000000007918 */ /* 0x000fc00000000000 */
        /* <DEDUP_REMOVED lines=12> */
.L_x_11:


//--------------------- .text._Z21matrix_multiplicationP6Block4S0_S0_PiS1_S1_S1_S1_S1_ --------------------------
	.section	.text._Z21matrix_multiplicationP6Block4S0_S0_PiS1_S1_S1_S1_S1_,"ax",@progbits
	.align	128
        .global         _Z21matrix_multiplicationP6Block4S0_S0_PiS1_S1_S1_S1_S1_
        .type           _Z21matrix_multiplicationP6Block4S0_S0_PiS1_S1_S1_S1_S1_,@function
        .size           _Z21matrix_multiplicationP6Block4S0_S0_PiS1_S1_S1_S1_S1_,(.L_x_12 - _Z21matrix_multiplicationP6Block4S0_S0_PiS1_S1_S1_S1_S1_)
        .other          _Z21matrix_multiplicationP6Block4S0_S0_PiS1_S1_S1_S1_S1_,@"STO_CUDA_ENTRY STV_DEFAULT"
_Z21matrix_multiplicationP6Block4S0_S0_PiS1_S1_S1_S1_S1_:
.text._Z21matrix_multiplicationP6Block4S0_S0_PiS1_S1_S1_S1_S1_:
[----:B------:R-:W0:Y:S08]  /*0000*/  LDC R1, c[0x0][0x37c] ;  /* 0x0000df00ff017b82 */ /* 0x000e300000000800 */
[----:B------:R-:W1:Y:S01]  /*0010*/  LDC.64 R4, c[0x0][0x3c0] ;  /* 0x0000f000ff047b82 */ /* 0x000e620000000a00 */
[----:B------:R-:W1:Y:S01]  /*0020*/  LDCU.64 UR8, c[0x0][0x358] ;  /* 0x00006b00ff0877ac */ /* 0x000e620008000a00 */
[----:B0-----:R-:W-:Y:S01]  /*0030*/  VIADD R1, R1, 0xfffffff8 ;  /* 0xfffffff801017836 */ /* 0x001fe20000000000 */
[----:B-1----:R-:W2:Y:S05]  /*0040*/  LDG.E R5, desc[UR8][R4.64] ;  /* 0x0000000804057981 */ /* 0x002eaa000c1e1900 */
[----:B------:R-:W0:Y:S02]  /*0050*/  LDC.64 R2, c[0x0][0x3b8] ;  /* 0x0000ee00ff027b82 */ /* 0x000e240000000a00 */
[----:B0-----:R-:W3:Y:S01]  /*0060*/  LDG.E R2, desc[UR8][R2.64] ;  /* 0x0000000802027981 */ /* 0x001ee2000c1e1900 */
[----:B------:R-:W0:Y:S05]  /*0070*/  LDCU UR5, c[0x0][0x2fc] ;  /* 0x00005f80ff0577ac */ /* 0x000e2a0008000800 */
[----:B------:R-:W1:Y:S01]  /*0080*/  S2UR UR6, SR_CTAID.X ;  /* 0x00000000000679c3 */ /* 0x000e620000002500 */
[----:B------:R-:W4:Y:S07]  /*0090*/  LDCU UR4, c[0x0][0x2f8] ;  /* 0x00005f00ff0477ac */ /* 0x000f2e0008000800 */
[----:B------:R-:W5:Y:S01]  /*00a0*/  S2UR UR7, SR_CTAID.Y ;  /* 0x00000000000779c3 */ /* 0x000f620000002600 */
[----:B--2---:R-:W-:-:S02]  /*00b0*/  IABS R11, R5 ;  /* 0x00000005000b7213 */ /* 0x004fc40000000000 */
[----:B------:R-:W-:Y:S02]  /*00c0*/  IABS R4, R5 ;  /* 0x0000000500047213 */ /* 0x000fe40000000000 */
[----:B------:R-:W2:Y:S08]  /*00d0*/  I2F.RP R0, R11 ;  /* 0x0000000b00007306 */ /* 0x000eb00000209400 */
[----:B--2---:R-:W2:Y:S01]  /*00e0*/  MUFU.RCP R0, R0 ;  /* 0x0000000000007308 */ /* 0x004ea20000001000 */
[----:B---3--:R-:W-:-:S02]  /*00f0*/  IABS R3, R2 ;  /* 0x0000000200037213 */ /* 0x008fc40000000000 */
[----:B------:R-:W-:-:S04]  /*0100*/  LOP3.LUT R2, R2, R5, RZ, 0x3c, !PT ;  /* 0x0000000502027212 */ /* 0x000fc800078e3cff */
[----:B------:R-:W-:Y:S01]  /*0110*/  ISETP.GE.AND P2, PT, R2, RZ, PT ;  /* 0x000000ff0200720c */ /* 0x000fe20003f46270 */
[----:B--2---:R-:W-:Y:S02]  /*0120*/  VIADD R6, R0, 0xffffffe ;  /* 0x0ffffffe00067836 */ /* 0x004fe40000000000 */
[----:B------:R-:W-:Y:S02]  /*0130*/  IMAD.MOV R0, RZ, RZ, -R4 ;  /* 0x000000ffff007224 */ /* 0x000fe400078e0a04 */
[----:B------:R2:W3:Y:S02]  /*0140*/  F2I.FTZ.U32.TRUNC.NTZ R7, R6 ;  /* 0x0000000600077305 */ /* 0x0004e4000021f000 */
[----:B--2---:R-:W-:Y:S02]  /*0150*/  IMAD.MOV.U32 R6, RZ, RZ, RZ ;  /* 0x000000ffff067224 */ /* 0x004fe400078e00ff */
[----:B---3--:R-:W-:-:S04]  /*0160*/  IMAD.MOV R8, RZ, RZ, -R7 ;  /* 0x000000ffff087224 */ /* 0x008fc800078e0a07 */
[----:B------:R-:W-:Y:S02]  /*0170*/  IMAD R9, R8, R11, RZ ;  /* 0x0000000b08097224 */ /* 0x000fe400078e02ff */
[----:B------:R-:W5:Y:S02]  /*0180*/  S2R R8, SR_TID.Y ;  /* 0x0000000000087919 */ /* 0x000f640000002200 */
[----:B------:R-:W-:Y:S02]  /*0190*/  IMAD.HI.U32 R7, R7, R9, R6 ;  /* 0x0000000907077227 */ /* 0x000fe400078e0006 */
[----:B------:R-:W1:Y:S04]  /*01a0*/  S2R R6, SR_TID.X ;  /* 0x0000000000067919 */ /* 0x000e680000002100 */
[----:B------:R-:W-:-:S04]  /*01b0*/  IMAD.HI.U32 R4, R7, R3, RZ ;  /* 0x0000000307047227 */ /* 0x000fc800078e00ff */
[----:B------:R-:W-:Y:S02]  /*01c0*/  IMAD R0, R4, R0, R3 ;  /* 0x0000000004007224 */ /* 0x000fe400078e0203 */
[----:B------:R-:W1:Y:S03]  /*01d0*/  LDC R3, c[0x0][0x360] ;  /* 0x0000d800ff037b82 */ /* 0x000e660000000800 */
[----:B------:R-:W-:-:S05]  /*01e0*/  ISETP.GT.U32.AND P1, PT, R11, R0, PT ;  /* 0x000000000b00720c */ /* 0x000fca0003f24070 */
[----:B------:R-:W5:Y:S08]  /*01f0*/  LDC R9, c[0x0][0x364] ;  /* 0x0000d900ff097b82 */ /* 0x000f700000000800 */
[----:B------:R-:W-:Y:S02]  /*0200*/  @!P1 IMAD.IADD R0, R0, 0x1, -R11 ;  /* 0x0000000100009824 */ /* 0x000fe400078e0a0b */
[----:B------:R-:W-:Y:S01]  /*0210*/  @!P1 VIADD R4, R4, 0x1 ;  /* 0x0000000104049836 */ /* 0x000fe20000000000 */
[----:B------:R-:W-:-:S02]  /*0220*/  ISETP.NE.AND P1, PT, R5, RZ, PT ;  /* 0x000000ff0500720c */ /* 0x000fc40003f25270 */
[----:B------:R-:W-:Y:S01]  /*0230*/  ISETP.GE.U32.AND P0, PT, R0, R11, PT ;  /* 0x0000000b0000720c */ /* 0x000fe20003f06070 */
[----:B-1----:R-:W-:Y:S01]  /*0240*/  IMAD R3, R3, UR6, R6 ;  /* 0x0000000603037c24 */ /* 0x002fe2000f8e0206 */
[----:B------:R-:W-:Y:S01]  /*0250*/  R2UR UR6, R1 ;  /* 0x00000000010672ca */ /* 0x000fe200000e0000 */
[----:B-----5:R-:W-:-:S10]  /*0260*/  IMAD R9, R9, UR7, R8 ;  /* 0x0000000709097c24 */ /* 0x020fd4000f8e0208 */
[----:B------:R-:W-:-:S04]  /*0270*/  @P0 VIADD R4, R4, 0x1 ;  /* 0x0000000104040836 */ /* 0x000fc80000000000 */
[----:B------:R-:W-:Y:S01]  /*0280*/  @!P2 IMAD.MOV R4, RZ, RZ, -R4 ;  /* 0x000000ffff04a224 */ /* 0x000fe200078e0a04 */
[----:B------:R-:W-:Y:S01]  /*0290*/  @!P1 LOP3.LUT R4, RZ, R5, RZ, 0x33, !PT ;  /* 0x00000005ff049212 */ /* 0x000fe200078e33ff */
[----:B----4-:R-:W-:Y:S01]  /*02a0*/  UIADD3 UR4, UP0, UPT, UR6, UR4, URZ ;  /* 0x0000000406047290 */ /* 0x010fe2000ff1e0ff */
[----:B------:R-:W-:-:S03]  /*02b0*/  VIMNMX R5, PT, PT, R3, R9, !PT ;  /* 0x0000000903057248 */ /* 0x000fc60007fe0100 */
[----:B0-----:R-:W-:Y:S01]  /*02c0*/  UIADD3.X UR5, UPT, UPT, URZ, UR5, URZ, UP0, !UPT ;  /* 0x00000005ff057290 */ /* 0x001fe200087fe4ff */
[----:B------:R-:W-:-:S13]  /*02d0*/  ISETP.GE.AND P0, PT, R5, R4, PT ;  /* 0x000000040500720c */ /* 0x000fda0003f06270 */
[----:B------:R-:W-:Y:S05]  /*02e0*/  @P0 EXIT ;  /* 0x000000000000094d */ /* 0x000fea0003800000 */
[----:B------:R-:W0:Y:S08]  /*02f0*/  LDC.64 R6, c[0x0][0x3a0] ;  /* 0x0000e800ff067b82 */ /* 0x000e300000000a00 */
[----:B------:R-:W1:Y:S08]  /*0300*/  LDC.64 R22, c[0x0][0x398] ;  /* 0x0000e600ff167b82 */ /* 0x000e700000000a00 */
[----:B------:R-:W2:Y:S01]  /*0310*/  LDC.64 R26, c[0x0][0x3a8] ;  /* 0x0000ea00ff1a7b82 */ /* 0x000ea20000000a00 */
[----:B0-----:R-:W-:-:S07]  /*0320*/  IMAD.WIDE R6, R3, 0x4, R6 ;  /* 0x0000000403067825 */ /* 0x001fce00078e0206 */
[----:B------:R-:W0:Y:S01]  /*0330*/  LDC.64 R28, c[0x0][0x3b0] ;  /* 0x0000ec00ff1c7b82 */ /* 0x000e220000000a00 */
[----:B------:R3:W4:Y:S01]  /*0340*/  LDG.E R6, desc[UR8][R6.64] ;  /* 0x0000000806067981 */ /* 0x000722000c1e1900 */
[----:B------:R-:W-:Y:S01]  /*0350*/  BSSY.RECONVERGENT B0, `(.L_x_1) ;  /* 0x00000d9000007945 */ /* 0x000fe20003800200 */
[----:B-1----:R-:W-:Y:S01]  /*0360*/  IMAD.WIDE R22, R3, 0x4, R22 ;  /* 0x0000000403167825 */ /* 0x002fe200078e0216 */
[----:B------:R-:W-:Y:S02]  /*0370*/  CS2R R14, SRZ ;  /* 0x00000000000e7805 */ /* 0x000fe4000001ff00 */
[----:B------:R-:W-:Y:S01]  /*0380*/  CS2R R38, SRZ ;  /* 0x0000000000267805 */ /* 0x000fe2000001ff00 */
[----:B------:R-:W-:Y:S02]  /*0390*/  IMAD.MOV.U32 R12, RZ, RZ, RZ ;  /* 0x000000ffff0c7224 */ /* 0x000fe400078e00ff */
[----:B------:R-:W-:Y:S02]  /*03a0*/  IMAD.MOV.U32 R16, RZ, RZ, RZ ;  /* 0x000000ffff107224 */ /* 0x000fe400078e00ff */
[----:B--2---:R-:W-:-:S04]  /*03b0*/  IMAD.WIDE.U32 R26, R9, 0x4, R26 ;  /* 0x00000004091a7825 */ /* 0x004fc800078e001a */
[----:B------:R-:W-:Y:S02]  /*03c0*/  IMAD.MOV.U32 R24, RZ, RZ, RZ ;  /* 0x000000ffff187224 */ /* 0x000fe400078e00ff */
[----:B------:R-:W-:Y:S02]  /*03d0*/  IMAD.MOV.U32 R20, RZ, RZ, RZ ;  /* 0x000000ffff147224 */ /* 0x000fe400078e00ff */
[----:B------:R-:W-:Y:S02]  /*03e0*/  IMAD.MOV.U32 R19, RZ, RZ, RZ ;  /* 0x000000ffff137224 */ /* 0x000fe400078e00ff */
[----:B0-----:R-:W-:-:S04]  /*03f0*/  IMAD.WIDE.U32 R28, R9, 0x4, R28 ;  /* 0x00000004091c7825 */ /* 0x001fc800078e001c */
[----:B------:R-:W-:Y:S02]  /*0400*/  IMAD.MOV.U32 R5, RZ, RZ, RZ ;  /* 0x000000ffff057224 */ /* 0x000fe400078e00ff */
[----:B---3--:R-:W-:Y:S02]  /*0410*/  IMAD.MOV.U32 R7, RZ, RZ, RZ ;  /* 0x000000ffff077224 */ /* 0x008fe400078e00ff */
[----:B------:R-:W-:Y:S02]  /*0420*/  IMAD.MOV.U32 R11, RZ, RZ, RZ ;  /* 0x000000ffff0b7224 */ /* 0x000fe400078e00ff */
[----:B------:R-:W-:Y:S02]  /*0430*/  IMAD.MOV.U32 R31, RZ, RZ, RZ ;  /* 0x000000ffff1f7224 */ /* 0x000fe400078e00ff */
[----:B------:R-:W-:Y:S02]  /*0440*/  IMAD.MOV.U32 R32, RZ, RZ, RZ ;  /* 0x000000ffff207224 */ /* 0x000fe400078e00ff */
[----:B------:R-:W-:-:S02]  /*0450*/  IMAD.MOV.U32 R34, RZ, RZ, RZ ;  /* 0x000000ffff227224 */ /* 0x000fc400078e00ff */
[----:B------:R-:W-:Y:S01]  /*0460*/  IMAD.MOV.U32 R36, RZ, RZ, RZ ;  /* 0x000000ffff247224 */ /* 0x000fe200078e00ff */
[----:B----4-:R-:W-:-:S13]  /*0470*/  ISETP.GE.AND P0, PT, R6, 0x1, PT ;  /* 0x000000010600780c */ /* 0x010fda0003f06270 */
[----:B------:R-:W-:Y:S05]  /*0480*/  @!P0 BRA `(.L_x_2) ;  /* 0x0000000c00148947 */ /* 0x000fea0003800000 */
[----:B------:R-:W-:Y:S01]  /*0490*/  BSSY.RECONVERGENT B1, `(.L_x_3) ;  /* 0x00000c1000017945 */ /* 0x000fe20003800200 */
[----:B------:R0:W5:Y:S01]  /*04a0*/  LDG.E R8, desc[UR8][R22.64] ;  /* 0x0000000816087981 */ /* 0x000162000c1e1900 */
[----:B------:R-:W-:Y:S02]  /*04b0*/  CS2R R2, SRZ ;  /* 0x0000000000027805 */ /* 0x000fe4000001ff00 */
[----:B------:R-:W-:Y:S01]  /*04c0*/  CS2R R12, SRZ ;  /* 0x00000000000c7805 */ /* 0x000fe2000001ff00 */
[----:B------:R-:W-:Y:S01]  /*04d0*/  IMAD.MOV.U32 R9, RZ, RZ, RZ ;  /* 0x000000ffff097224 */ /* 0x000fe200078e00ff */
[----:B------:R1:W5:Y:S01]  /*04e0*/  LDG.E R5, desc[UR8][R26.64] ;  /* 0x000000081a057981 */ /* 0x000362000c1e1900 */
[----:B------:R-:W-:Y:S02]  /*04f0*/  CS2R R14, SRZ ;  /* 0x00000000000e7805 */ /* 0x000fe4000001ff00 */
[----:B------:R-:W-:Y:S02]  /*0500*/  CS2R R10, SRZ ;  /* 0x00000000000a7805 */ /* 0x000fe4000001ff00 */
[----:B------:R-:W-:Y:S01]  /*0510*/  CS2R R16, SRZ ;  /* 0x0000000000107805 */ /* 0x000fe2000001ff00 */
[----:B------:R2:W5:Y:S01]  /*0520*/  LDG.E R7, desc[UR8][R28.64] ;  /* 0x000000081c077981 */ /* 0x000562000c1e1900 */
[----:B------:R-:W-:-:S02]  /*0530*/  CS2R R24, SRZ ;  /* 0x0000000000187805 */ /* 0x000fc4000001ff00 */
[----:B0-----:R-:W-:Y:S02]  /*0540*/  CS2R R22, SRZ ;  /* 0x0000000000167805 */ /* 0x001fe4000001ff00 */
[----:B------:R-:W-:Y:S02]  /*0550*/  CS2R R20, SRZ ;  /* 0x0000000000147805 */ /* 0x000fe4000001ff00 */
[----:B------:R-:W-:Y:S02]  /*0560*/  CS2R R18, SRZ ;  /* 0x0000000000127805 */ /* 0x000fe4000001ff00 */
[----:B------:R-:W-:Y:S02]  /*0570*/  CS2R R30, SRZ ;  /* 0x00000000001e7805 */ /* 0x000fe4000001ff00 */
[----:B-1----:R-:W-:Y:S02]  /*0580*/  CS2R R26, SRZ ;  /* 0x00000000001a7805 */ /* 0x002fe4000001ff00 */
[----:B------:R-:W-:-:S02]  /*0590*/  CS2R R32, SRZ ;  /* 0x0000000000207805 */ /* 0x000fc4000001ff00 */
[----:B------:R-:W-:Y:S02]  /*05a0*/  CS2R R34, SRZ ;  /* 0x0000000000227805 */ /* 0x000fe4000001ff00 */
[----:B------:R-:W-:Y:S02]  /*05b0*/  CS2R R36, SRZ ;  /* 0x0000000000247805 */ /* 0x000fe4000001ff00 */
[----:B--2---:R-:W-:Y:S02]  /*05c0*/  CS2R R28, SRZ ;  /* 0x00000000001c7805 */ /* 0x004fe4000001ff00 */
[----:B------:R-:W-:Y:S01]  /*05d0*/  CS2R R38, SRZ ;  /* 0x0000000000267805 */ /* 0x000fe2000001ff00 */
[----:B------:R-:W-:-:S07]  /*05e0*/  IMAD.MOV.U32 R0, RZ, RZ, RZ ;  /* 0x000000ffff007224 */ /* 0x000fce00078e00ff */
.L_x_8:
[----:B-----5:R-:W-:-:S13]  /*05f0*/  ISETP.GE.AND P0, PT, R2, R7, PT ;  /* 0x000000070200720c */ /* 0x020fda0003f06270 */
[----:B------:R-:W-:Y:S05]  /*0600*/  @P0 BRA `(.L_x_4) ;  /* 0x0000000800a40947 */ /* 0x000fea0003800000 */
[----:B------:R-:W0:Y:S01]  /*0610*/  LDC.64 R42, c[0x0][0x380] ;  /* 0x0000e000ff2a7b82 */ /* 0x000e220000000a00 */
[----:B------:R-:W-:Y:S02]  /*0620*/  IMAD.IADD R45, R8, 0x1, R3 ;  /* 0x00000001082d7824 */ /* 0x000fe400078e0203 */
[----:B------:R-:W-:-:S05]  /*0630*/  IMAD.IADD R47, R5, 0x1, R2 ;  /* 0x00000001052f7824 */ /* 0x000fca00078e0202 */
[----:B------:R-:W1:Y:S01]  /*0640*/  LDC.64 R40, c[0x0][0x388] ;  /* 0x0000e200ff287b82 */ /* 0x000e620000000a00 */
[----:B0-----:R-:W-:-:S05]  /*0650*/  IMAD.WIDE R42, R45, 0x48, R42 ;  /* 0x000000482d2a7825 */ /* 0x001fca00078e022a */
[----:B------:R-:W2:Y:S01]  /*0660*/  LDG.E R44, desc[UR8][R42.64+0x4] ;  /* 0x000004082a2c7981 */ /* 0x000ea2000c1e1900 */
[----:B-1----:R-:W-:-:S05]  /*0670*/  IMAD.WIDE R40, R47, 0x48, R40 ;  /* 0x000000482f287825 */ /* 0x002fca00078e0228 */
[----:B------:R-:W2:Y:S01]  /*0680*/  LDG.E R45, desc[UR8][R40.64+0x4] ;  /* 0x00000408282d7981 */ /* 0x000ea2000c1e1900 */
[----:B------:R-:W-:Y:S01]  /*0690*/  BSSY.RECONVERGENT B2, `(.L_x_5) ;  /* 0x000009e000027945 */ /* 0x000fe20003800200 */
[----:B--2---:R-:W-:-:S13]  /*06a0*/  ISETP.NE.AND P0, PT, R44, R45, PT ;  /* 0x0000002d2c00720c */ /* 0x004fda0003f05270 */
[----:B------:R-:W-:Y:S05]  /*06b0*/  @P0 BRA `(.L_x_6) ;  /* 0x00000008004c0947 */ /* 0x000fea0003800000 */
[----:B------:R-:W2:Y:S04]  /*06c0*/  LDG.E R44, desc[UR8][R42.64+0x8] ;  /* 0x000008082a2c7981 */ /* 0x000ea8000c1e1900 */
[----:B------:R-:W2:Y:S04]  /*06d0*/  LDG.E R45, desc[UR8][R40.64+0x8] ;  /* 0x00000808282d7981 */ /* 0x000ea8000c1e1900 */
[----:B------:R-:W3:Y:S04]  /*06e0*/  LDG.E R49, desc[UR8][R42.64+0xc] ;  /* 0x00000c082a317981 */ /* 0x000ee8000c1e1900 */
[----:B------:R-:W3:Y:S04]  /*06f0*/  LDG.E R50, desc[UR8][R40.64+0xc] ;  /* 0x00000c0828327981 */ /* 0x000ee8000c1e1900 */
[----:B------:R-:W4:Y:S04]  /*0700*/  LDG.E R47, desc[UR8][R42.64+0x10] ;  /* 0x000010082a2f7981 */ /* 0x000f28000c1e1900 */
[----:B------:R-:W4:Y:S04]  /*0710*/  LDG.E R46, desc[UR8][R40.64+0x10] ;  /* 0x00001008282e7981 */ /* 0x000f28000c1e1900 */
[----:B------:R-:W5:Y:S04]  /*0720*/  LDG.E R52, desc[UR8][R42.64+0x18] ;  /* 0x000018082a347981 */ /* 0x000f68000c1e1900 */
[----:B------:R-:W5:Y:S04]  /*0730*/  LDG.E R51, desc[UR8][R40.64+0x1c] ;  /* 0x00001c0828337981 */ /* 0x000f68000c1e1900 */
[----:B------:R-:W5:Y:S01]  /*0740*/  LDG.E R53, desc[UR8][R40.64+0x40] ;  /* 0x0000400828357981 */ /* 0x000f62000c1e1900 */
[----:B--2---:R-:W-:-:S03]  /*0750*/  IMAD R48, R44, R45, RZ ;  /* 0x0000002d2c307224 */ /* 0x004fc600078e02ff */
[----:B------:R-:W2:Y:S04]  /*0760*/  LDG.E R45, desc[UR8][R42.64+0x14] ;  /* 0x000014082a2d7981 */ /* 0x000ea8000c1e1900 */
[----:B------:R-:W2:Y:S01]  /*0770*/  LDG.E R44, desc[UR8][R40.64+0x14] ;  /* 0x00001408282c7981 */ /* 0x000ea2000c1e1900 */
[----:B------:R-:W-:Y:S01]  /*0780*/  IADD3 R39, P0, PT, R48, R39, RZ ;  /* 0x0000002730277210 */ /* 0x000fe20007f1e0ff */
[----:B---3--:R-:W-:-:S03]  /*0790*/  IMAD R49, R49, R50, RZ ;  /* 0x0000003231317224 */ /* 0x008fc600078e02ff */
[----:B------:R-:W-:Y:S02]  /*07a0*/  LEA.HI.X.SX32 R0, R48, R0, 0x1, P0 ;  /* 0x0000000030007211 */ /* 0x000fe400000f0eff */
[----:B------:R-:W-:Y:S01]  /*07b0*/  IADD3 R38, P1, PT, R49, R38, RZ ;  /* 0x0000002631267210 */ /* 0x000fe20007f3e0ff */
[----:B------:R-:W5:Y:S01]  /*07c0*/  LDG.E R48, desc[UR8][R42.64+0x1c] ;  /* 0x00001c082a307981 */ /* 0x000f62000c1e1900 */
[----:B----4-:R-:W-:Y:S02]  /*07d0*/  IMAD R46, R47, R46, RZ ;  /* 0x0000002e2f2e7224 */ /* 0x010fe400078e02ff */
[----:B------:R-:W-:Y:S01]  /*07e0*/  LEA.HI.X.SX32 R37, R49, R37, 0x1, P1 ;  /* 0x0000002531257211 */ /* 0x000fe200008f0eff */
[----:B------:R-:W3:Y:S04]  /*07f0*/  LDG.E R47, desc[UR8][R42.64+0x20] ;  /* 0x000020082a2f7981 */ /* 0x000ee8000c1e1900 */
[----:B------:R-:W4:Y:S01]  /*0800*/  LDG.E R49, desc[UR8][R40.64+0x18] ;  /* 0x0000180828317981 */ /* 0x000f22000c1e1900 */
[----:B------:R-:W-:-:S04]  /*0810*/  IADD3 R36, P0, PT, R46, R36, RZ ;  /* 0x000000242e247210 */ /* 0x000fc80007f1e0ff */
[----:B------:R-:W-:Y:S02]  /*0820*/  LEA.HI.X.SX32 R35, R46, R35, 0x1, P0 ;  /* 0x000000232e237211 */ /* 0x000fe400000f0eff */
[----:B------:R-:W3:Y:S01]  /*0830*/  LDG.E R46, desc[UR8][R40.64+0x20] ;  /* 0x00002008282e7981 */ /* 0x000ee2000c1e1900 */
[----:B--2---:R-:W-:-:S03]  /*0840*/  IMAD R50, R45, R44, RZ ;  /* 0x0000002c2d327224 */ /* 0x004fc600078e02ff */
[----:B------:R-:W2:Y:S04]  /*0850*/  LDG.E R45, desc[UR8][R42.64+0x24] ;  /* 0x000024082a2d7981 */ /* 0x000ea8000c1e1900 */
[----:B------:R-:W2:Y:S01]  /*0860*/  LDG.E R44, desc[UR8][R40.64+0x24] ;  /* 0x00002408282c7981 */ /* 0x000ea2000c1e1900 */
[----:B------:R-:W-:Y:S01]  /*0870*/  IADD3 R34, P0, PT, R50, R34, RZ ;  /* 0x0000002232227210 */ /* 0x000fe20007f1e0ff */
[----:B-----5:R-:W-:Y:S02]  /*0880*/  IMAD R48, R48, R51, RZ ;  /* 0x0000003330307224 */ /* 0x020fe400078e02ff */
[----:B------:R-:W5:Y:S01]  /*0890*/  LDG.E R51, desc[UR8][R42.64+0x28] ;  /* 0x000028082a337981 */ /* 0x000f62000c1e1900 */
[----:B------:R-:W-:Y:S01]  /*08a0*/  LEA.HI.X.SX32 R33, R50, R33, 0x1, P0 ;  /* 0x0000002132217211 */ /* 0x000fe200000f0eff */
[----:B----4-:R-:W-:Y:S01]  /*08b0*/  IMAD R49, R52, R49, RZ ;  /* 0x0000003134317224 */ /* 0x010fe200078e02ff */
[----:B------:R-:W-:Y:S01]  /*08c0*/  IADD3 R31, P1, PT, R48, R31, RZ ;  /* 0x0000001f301f7210 */ /* 0x000fe20007f3e0ff */
[----:B------:R-:W4:Y:S03]  /*08d0*/  LDG.E R52, desc[UR8][R40.64+0x30] ;  /* 0x0000300828347981 */ /* 0x000f26000c1e1900 */
[----:B------:R-:W-:-:S04]  /*08e0*/  IADD3 R32, P0, PT, R49, R32, RZ ;  /* 0x0000002031207210 */ /* 0x000fc80007f1e0ff */
[----:B------:R-:W-:Y:S01]  /*08f0*/  LEA.HI.X.SX32 R22, R49, R22, 0x1, P0 ;  /* 0x0000001631167211 */ /* 0x000fe200000f0eff */
[----:B---3--:R-:W-:Y:S02]  /*0900*/  IMAD R49, R47, R46, RZ ;  /* 0x0000002e2f317224 */ /* 0x008fe400078e02ff */
[----:B------:R-:W3:Y:S01]  /*0910*/  LDG.E R46, desc[UR8][R42.64+0x2c] ;  /* 0x00002c082a2e7981 */ /* 0x000ee2000c1e1900 */
[----:B------:R-:W-:-:S03]  /*0920*/  LEA.HI.X.SX32 R30, R48, R30, 0x1, P1 ;  /* 0x0000001e301e7211 */ /* 0x000fc600008f0eff */
[----:B------:R-:W3:Y:S01]  /*0930*/  LDG.E R47, desc[UR8][R40.64+0x2c] ;  /* 0x00002c08282f7981 */ /* 0x000ee2000c1e1900 */
[----:B------:R-:W-:-:S03]  /*0940*/  IADD3 R29, P0, PT, R49, R29, RZ ;  /* 0x0000001d311d7210 */ /* 0x000fc60007f1e0ff */
[----:B------:R-:W5:Y:S01]  /*0950*/  LDG.E R48, desc[UR8][R40.64+0x28] ;  /* 0x0000280828307981 */ /* 0x000f62000c1e1900 */
[----:B------:R-:W-:-:S03]  /*0960*/  LEA.HI.X.SX32 R28, R49, R28, 0x1, P0 ;  /* 0x0000001c311c7211 */ /* 0x000fc600000f0eff */
[----:B------:R-:W4:Y:S01]  /*0970*/  LDG.E R49, desc[UR8][R42.64+0x30] ;  /* 0x000030082a317981 */ /* 0x000f22000c1e1900 */
[----:B--2---:R-:W-:-:S03]  /*0980*/  IMAD R50, R45, R44, RZ ;  /* 0x0000002c2d327224 */ /* 0x004fc600078e02ff */
[----:B------:R-:W2:Y:S04]  /*0990*/  LDG.E R44, desc[UR8][R42.64+0x34] ;  /* 0x000034082a2c7981 */ /* 0x000ea8000c1e1900 */
[----:B------:R-:W2:Y:S01]  /*09a0*/  LDG.E R45, desc[UR8][R40.64+0x34] ;  /* 0x00003408282d7981 */ /* 0x000ea2000c1e1900 */
[----:B------:R-:W-:-:S04]  /*09b0*/  IADD3 R27, P0, PT, R50, R27, RZ ;  /* 0x0000001b321b7210 */ /* 0x000fc80007f1e0ff */
[----:B------:R-:W-:Y:S02]  /*09c0*/  LEA.HI.X.SX32 R21, R50, R21, 0x1, P0 ;  /* 0x0000001532157211 */ /* 0x000fe400000f0eff */
[----:B------:R-:W2:Y:S01]  /*09d0*/  LDG.E R50, desc[UR8][R40.64+0x44] ;  /* 0x0000440828327981 */ /* 0x000ea2000c1e1900 */
[----:B---3--:R-:W-:Y:S02]  /*09e0*/  IMAD R47, R46, R47, RZ ;  /* 0x0000002f2e2f7224 */ /* 0x008fe400078e02ff */
[----:B-----5:R-:W-:-:S03]  /*09f0*/  IMAD R48, R51, R48, RZ ;  /* 0x0000003033307224 */ /* 0x020fc600078e02ff */
[----:B------:R-:W-:Y:S01]  /*0a00*/  IADD3 R19, P0, PT, R47, R19, RZ ;  /* 0x000000132f137210 */ /* 0x000fe20007f1e0ff */
[----:B------:R-:W3:Y:S01]  /*0a10*/  LDG.E R51, desc[UR8][R40.64+0x3c] ;  /* 0x00003c0828337981 */ /* 0x000ee2000c1e1900 */
[----:B----4-:R-:W-:Y:S01]  /*0a20*/  IMAD R46, R49, R52, RZ ;  /* 0x00000034312e7224 */ /* 0x010fe200078e02ff */
[----:B------:R-:W-:Y:S02]  /*0a30*/  IADD3 R26, P1, PT, R48, R26, RZ ;  /* 0x0000001a301a7210 */ /* 0x000fe40007f3e0ff */
[----:B------:R-:W4:Y:S01]  /*0a40*/  LDG.E R49, desc[UR8][R42.64+0x38] ;  /* 0x000038082a317981 */ /* 0x000f22000c1e1900 */
[----:B------:R-:W-:-:S03]  /*0a50*/  LEA.HI.X.SX32 R18, R47, R18, 0x1, P0 ;  /* 0x000000122f127211 */ /* 0x000fc600000f0eff */
[----:B------:R-:W5:Y:S01]  /*0a60*/  LDG.E R47, desc[UR8][R42.64+0x44] ;  /* 0x000044082a2f7981 */ /* 0x000f62000c1e1900 */
[----:B------:R-:W-:Y:S02]  /*0a70*/  LEA.HI.X.SX32 R25, R48, R25, 0x1, P1 ;  /* 0x0000001930197211 */ /* 0x000fe400008f0eff */
[C---:B------:R-:W-:Y:S01]  /*0a80*/  IADD3 R20, P1, PT, R46.reuse, R20, RZ ;  /* 0x000000142e147210 */ /* 0x040fe20007f3e0ff */
[----:B------:R-:W3:Y:S03]  /*0a90*/  LDG.E R48, desc[UR8][R42.64+0x3c] ;  /* 0x00003c082a307981 */ /* 0x000ee6000c1e1900 */
[----:B------:R-:W-:Y:S02]  /*0aa0*/  LEA.HI.X.SX32 R17, R46, R17, 0x1, P1 ;  /* 0x000000112e117211 */ /* 0x000fe400008f0eff */
[----:B------:R-:W4:Y:S01]  /*0ab0*/  LDG.E R46, desc[UR8][R42.64+0x40] ;  /* 0x000040082a2e7981 */ /* 0x000f22000c1e1900 */
[----:B--2---:R-:W-:-:S03]  /*0ac0*/  IMAD R45, R44, R45, RZ ;  /* 0x0000002d2c2d7224 */ /* 0x004fc600078e02ff */
[----:B------:R-:W2:Y:S01]  /*0ad0*/  LDG.E R44, desc[UR8][R40.64+0x38] ;  /* 0x00003808282c7981 */ /* 0x000ea2000c1e1900 */
[----:B------:R-:W-:Y:S02]  /*0ae0*/  ISETP.LT.U32.AND P5, PT, R39, -0x1, PT ;  /* 0xffffffff2700780c */ /* 0x000fe40003fa1070 */
[C---:B------:R-:W-:Y:S02]  /*0af0*/  IADD3 R24, P0, PT, R45.reuse, R24, RZ ;  /* 0x000000182d187210 */ /* 0x040fe40007f1e0ff */
[C---:B------:R-:W-:Y:S02]  /*0b00*/  ISETP.LT.AND.EX P5, PT, R0.reuse, RZ, PT, P5 ;  /* 0x000000ff0000720c */ /* 0x040fe40003fa1350 */
[----:B------:R-:W-:Y:S02]  /*0b10*/  LEA.HI.X.SX32 R23, R45, R23, 0x1, P0 ;  /* 0x000000172d177211 */ /* 0x000fe400000f0eff */
[----:B------:R-:W-:Y:S02]  /*0b20*/  SEL R39, R39, 0xffffffff, P5 ;  /* 0xffffffff27277807 */ /* 0x000fe40002800000 */
[----:B------:R-:W-:-:S02]  /*0b30*/  SEL R0, R0, RZ, P5 ;  /* 0x000000ff00007207 */ /* 0x000fc40002800000 */
[----:B------:R-:W-:Y:S01]  /*0b40*/  ISETP.LT.U32.AND P4, PT, R32, -0x1, PT ;  /* 0xffffffff2000780c */ /* 0x000fe20003f81070 */
[----:B-----5:R-:W-:-:S05]  /*0b50*/  IMAD R47, R47, R50, RZ ;  /* 0x000000322f2f7224 */ /* 0x020fca00078e02ff */
[C---:B------:R-:W-:Y:S01]  /*0b60*/  IADD3 R12, P3, PT, R47.reuse, R12, RZ ;  /* 0x0000000c2f0c7210 */ /* 0x040fe20007f7e0ff */
[----:B---3--:R-:W-:Y:S02]  /*0b70*/  IMAD R48, R48, R51, RZ ;  /* 0x0000003330307224 */ /* 0x008fe400078e02ff */
[----:B----4-:R-:W-:Y:S01]  /*0b80*/  IMAD R46, R46, R53, RZ ;  /* 0x000000352e2e7224 */ /* 0x010fe200078e02ff */
[----:B------:R-:W-:Y:S02]  /*0b90*/  LEA.HI.X.SX32 R9, R47, R9, 0x1, P3 ;  /* 0x000000092f097211 */ /* 0x000fe400018f0eff */
[----:B------:R-:W-:Y:S02]  /*0ba0*/  ISETP.LT.U32.AND P3, PT, R38, -0x1, PT ;  /* 0xffffffff2600780c */ /* 0x000fe40003f61070 */
[----:B------:R-:W-:Y:S02]  /*0bb0*/  IADD3 R16, P1, PT, R48, R16, RZ ;  /* 0x0000001030107210 */ /* 0x000fe40007f3e0ff */
[----:B------:R-:W-:-:S02]  /*0bc0*/  IADD3 R14, P2, PT, R46, R14, RZ ;  /* 0x0000000e2e0e7210 */ /* 0x000fc40007f5e0ff */
[C---:B------:R-:W-:Y:S02]  /*0bd0*/  ISETP.LT.AND.EX P3, PT, R37.reuse, RZ, PT, P3 ;  /* 0x000000ff2500720c */ /* 0x040fe40003f61330 */
[----:B------:R-:W-:Y:S02]  /*0be0*/  LEA.HI.X.SX32 R13, R48, R13, 0x1, P1 ;  /* 0x0000000d300d7211 */ /* 0x000fe400008f0eff */
[----:B------:R-:W-:Y:S02]  /*0bf0*/  LEA.HI.X.SX32 R11, R46, R11, 0x1, P2 ;  /* 0x0000000b2e0b7211 */ /* 0x000fe400010f0eff */
[----:B------:R-:W-:Y:S02]  /*0c00*/  SEL R38, R38, 0xffffffff, P3 ;  /* 0xffffffff26267807 */ /* 0x000fe40001800000 */
[----:B------:R-:W-:Y:S02]  /*0c10*/  SEL R37, R37, RZ, P3 ;  /* 0x000000ff25257207 */ /* 0x000fe40001800000 */
[----:B------:R-:W-:-:S02]  /*0c20*/  ISETP.LT.U32.AND P1, PT, R36, -0x1, PT ;  /* 0xffffffff2400780c */ /* 0x000fc40003f21070 */
[----:B------:R-:W-:Y:S02]  /*0c30*/  ISETP.LT.U32.AND P6, PT, R31, -0x1, PT ;  /* 0xffffffff1f00780c */ /* 0x000fe40003fc1070 */
[----:B------:R-:W-:Y:S02]  /*0c40*/  ISETP.LT.U32.AND P2, PT, R29, -0x1, PT ;  /* 0xffffffff1d00780c */ /* 0x000fe40003f41070 */
[----:B------:R-:W-:Y:S02]  /*0c50*/  ISETP.LT.U32.AND P5, PT, R27, -0x1, PT ;  /* 0xffffffff1b00780c */ /* 0x000fe40003fa1070 */
[----:B------:R-:W-:Y:S02]  /*0c60*/  ISETP.LT.U32.AND P3, PT, R26, -0x1, PT ;  /* 0xffffffff1a00780c */ /* 0x000fe40003f61070 */
[----:B------:R-:W-:Y:S02]  /*0c70*/  ISETP.LT.AND.EX P1, PT, R35, RZ, PT, P1 ;  /* 0x000000ff2300720c */ /* 0x000fe40003f21310 */
[----:B------:R-:W-:-:S02]  /*0c80*/  ISETP.LT.AND.EX P4, PT, R22, RZ, PT, P4 ;  /* 0x000000ff1600720c */ /* 0x000fc40003f81340 */
[----:B------:R-:W-:Y:S02]  /*0c90*/  ISETP.LT.AND.EX P6, PT, R30, RZ, PT, P6 ;  /* 0x000000ff1e00720c */ /* 0x000fe40003fc1360 */
[----:B------:R-:W-:Y:S02]  /*0ca0*/  ISETP.LT.AND.EX P2, PT, R28, RZ, PT, P2 ;  /* 0x000000ff1c00720c */ /* 0x000fe40003f41320 */
[----:B------:R-:W-:Y:S02]  /*0cb0*/  ISETP.LT.AND.EX P5, PT, R21, RZ, PT, P5 ;  /* 0x000000ff1500720c */ /* 0x000fe40003fa1350 */
[----:B------:R-:W-:Y:S02]  /*0cc0*/  ISETP.LT.AND.EX P3, PT, R25, RZ, PT, P3 ;  /* 0x000000ff1900720c */ /* 0x000fe40003f61330 */
[----:B------:R-:W-:Y:S02]  /*0cd0*/  SEL R36, R36, 0xffffffff, P1 ;  /* 0xffffffff24247807 */ /* 0x000fe40000800000 */
[----:B------:R-:W-:-:S02]  /*0ce0*/  SEL R35, R35, RZ, P1 ;  /* 0x000000ff23237207 */ /* 0x000fc40000800000 */
[----:B------:R-:W-:Y:S02]  /*0cf0*/  SEL R32, R32, 0xffffffff, P4 ;  /* 0xffffffff20207807 */ /* 0x000fe40002000000 */
[----:B------:R-:W-:Y:S02]  /*0d00*/  SEL R22, R22, RZ, P4 ;  /* 0x000000ff16167207 */ /* 0x000fe40002000000 */
[----:B------:R-:W-:Y:S02]  /*0d10*/  SEL R31, R31, 0xffffffff, P6 ;  /* 0xffffffff1f1f7807 */ /* 0x000fe40003000000 */
[----:B------:R-:W-:Y:S02]  /*0d20*/  SEL R30, R30, RZ, P6 ;  /* 0x000000ff1e1e7207 */ /* 0x000fe40003000000 */
[----:B------:R-:W-:Y:S02]  /*0d30*/  SEL R29, R29, 0xffffffff, P2 ;  /* 0xffffffff1d1d7807 */ /* 0x000fe40001000000 */
[----:B------:R-:W-:-:S02]  /*0d40*/  SEL R28, R28, RZ, P2 ;  /* 0x000000ff1c1c7207 */ /* 0x000fc40001000000 */
[----:B------:R-:W-:Y:S02]  /*0d50*/  SEL R27, R27, 0xffffffff, P5 ;  /* 0xffffffff1b1b7807 */ /* 0x000fe40002800000 */
[----:B------:R-:W-:Y:S02]  /*0d60*/  SEL R21, R21, RZ, P5 ;  /* 0x000000ff15157207 */ /* 0x000fe40002800000 */
[----:B------:R-:W-:Y:S02]  /*0d70*/  SEL R26, R26, 0xffffffff, P3 ;  /* 0xffffffff1a1a7807 */ /* 0x000fe40001800000 */
[----:B------:R-:W-:Y:S02]  /*0d80*/  SEL R25, R25, RZ, P3 ;  /* 0x000000ff19197207 */ /* 0x000fe40001800000 */
[----:B------:R-:W-:Y:S02]  /*0d90*/  ISETP.LT.U32.AND P1, PT, R19, -0x1, PT ;  /* 0xffffffff1300780c */ /* 0x000fe40003f21070 */
[----:B------:R-:W-:-:S02]  /*0da0*/  ISETP.LT.U32.AND P4, PT, R24, -0x1, PT ;  /* 0xffffffff1800780c */ /* 0x000fc40003f81070 */
[----:B------:R-:W-:Y:S02]  /*0db0*/  ISETP.LT.U32.AND P2, PT, R16, -0x1, PT ;  /* 0xffffffff1000780c */ /* 0x000fe40003f41070 */
[----:B------:R-:W-:Y:S02]  /*0dc0*/  ISETP.LT.U32.AND P5, PT, R14, -0x1, PT ;  /* 0xffffffff0e00780c */ /* 0x000fe40003fa1070 */
[----:B------:R-:W-:Y:S02]  /*0dd0*/  ISETP.LT.U32.AND P3, PT, R12, -0x1, PT ;  /* 0xffffffff0c00780c */ /* 0x000fe40003f61070 */
[----:B------:R-:W-:Y:S02]  /*0de0*/  ISETP.LT.AND.EX P1, PT, R18, RZ, PT, P1 ;  /* 0x000000ff1200720c */ /* 0x000fe40003f21310 */
[----:B------:R-:W-:Y:S02]  /*0df0*/  ISETP.LT.AND.EX P4, PT, R23, RZ, PT, P4 ;  /* 0x000000ff1700720c */ /* 0x000fe40003f81340 */
[----:B------:R-:W-:-:S02]  /*0e00*/  ISETP.LT.AND.EX P2, PT, R13, RZ, PT, P2 ;  /* 0x000000ff0d00720c */ /* 0x000fc40003f41320 */
[----:B------:R-:W-:Y:S02]  /*0e10*/  ISETP.LT.AND.EX P5, PT, R11, RZ, PT, P5 ;  /* 0x000000ff0b00720c */ /* 0x000fe40003fa1350 */
[----:B------:R-:W-:Y:S01]  /*0e20*/  ISETP.LT.AND.EX P3, PT, R9, RZ, PT, P3 ;  /* 0x000000ff0900720c */ /* 0x000fe20003f61330 */
[----:B------:R-:W-:Y:S01]  /*0e30*/  VIADD R3, R3, 0x1 ;  /* 0x0000000103037836 */ /* 0x000fe20000000000 */
[----:B------:R-:W-:Y:S01]  /*0e40*/  SEL R19, R19, 0xffffffff, P1 ;  /* 0xffffffff13137807 */ /* 0x000fe20000800000 */
[----:B------:R-:W-:Y:S01]  /*0e50*/  VIADD R2, R2, 0x1 ;  /* 0x0000000102027836 */ /* 0x000fe20000000000 */
[----:B------:R-:W-:Y:S02]  /*0e60*/  SEL R18, R18, RZ, P1 ;  /* 0x000000ff12127207 */ /* 0x000fe40000800000 */
[----:B------:R-:W-:Y:S02]  /*0e70*/  SEL R24, R24, 0xffffffff, P4 ;  /* 0xffffffff18187807 */ /* 0x000fe40002000000 */
[----:B------:R-:W-:-:S02]  /*0e80*/  SEL R23, R23, RZ, P4 ;  /* 0x000000ff17177207 */ /* 0x000fc40002000000 */
[----:B------:R-:W-:Y:S02]  /*0e90*/  SEL R16, R16, 0xffffffff, P2 ;  /* 0xffffffff10107807 */ /* 0x000fe40001000000 */
[----:B------:R-:W-:Y:S02]  /*0ea0*/  SEL R13, R13, RZ, P2 ;  /* 0x000000ff0d0d7207 */ /* 0x000fe40001000000 */
[----:B------:R-:W-:Y:S02]  /*0eb0*/  SEL R14, R14, 0xffffffff, P5 ;  /* 0xffffffff0e0e7807 */ /* 0x000fe40002800000 */
[----:B------:R-:W-:Y:S02]  /*0ec0*/  SEL R11, R11, RZ, P5 ;  /* 0x000000ff0b0b7207 */ /* 0x000fe40002800000 */
[----:B------:R-:W-:Y:S02]  /*0ed0*/  SEL R12, R12, 0xffffffff, P3 ;  /* 0xffffffff0c0c7807 */ /* 0x000fe40001800000 */
[----:B------:R-:W-:Y:S01]  /*0ee0*/  SEL R9, R9, RZ, P3 ;  /* 0x000000ff09097207 */ /* 0x000fe20001800000 */
[----:B--2---:R-:W-:-:S05]  /*0ef0*/  IMAD R44, R49, R44, RZ ;  /* 0x0000002c312c7224 */ /* 0x004fca00078e02ff */
[----:B------:R-:W-:-:S04]  /*0f00*/  IADD3 R15, P0, PT, R44, R15, RZ ;  /* 0x0000000f2c0f7210 */ /* 0x000fc80007f1e0ff */
[----:B------:R-:W-:Y:S02]  /*0f10*/  LEA.HI.X.SX32 R10, R44, R10, 0x1, P0 ;  /* 0x0000000a2c0a7211 */ /* 0x000fe400000f0eff */
[----:B------:R-:W-:-:S04]  /*0f20*/  ISETP.LT.U32.AND P0, PT, R34, -0x1, PT ;  /* 0xffffffff2200780c */ /* 0x000fc80003f01070 */
[----:B------:R-:W-:Y:S02]  /*0f30*/  ISETP.LT.AND.EX P0, PT, R33, RZ, PT, P0 ;  /* 0x000000ff2100720c */ /* 0x000fe40003f01300 */
[----:B------:R-:W-:Y:S02]  /*0f40*/  ISETP.LT.U32.AND P6, PT, R15, -0x1, PT ;  /* 0xffffffff0f00780c */ /* 0x000fe40003fc1070 */
[----:B------:R-:W-:Y:S02]  /*0f50*/  SEL R34, R34, 0xffffffff, P0 ;  /* 0xffffffff22227807 */ /* 0x000fe40000000000 */
[----:B------:R-:W-:Y:S02]  /*0f60*/  SEL R33, R33, RZ, P0 ;  /* 0x000000ff21217207 */ /* 0x000fe40000000000 */
[----:B------:R-:W-:Y:S02]  /*0f70*/  ISETP.LT.U32.AND P0, PT, R20, -0x1, PT ;  /* 0xffffffff1400780c */ /* 0x000fe40003f01070 */
[----:B------:R-:W-:-:S02]  /*0f80*/  ISETP.LT.AND.EX P6, PT, R10, RZ, PT, P6 ;  /* 0x000000ff0a00720c */ /* 0x000fc40003fc1360 */
[----:B------:R-:W-:Y:S02]  /*0f90*/  ISETP.LT.AND.EX P0, PT, R17, RZ, PT, P0 ;  /* 0x000000ff1100720c */ /* 0x000fe40003f01300 */
[----:B------:R-:W-:Y:S02]  /*0fa0*/  SEL R15, R15, 0xffffffff, P6 ;  /* 0xffffffff0f0f7807 */ /* 0x000fe40003000000 */
[----:B------:R-:W-:Y:S02]  /*0fb0*/  SEL R20, R20, 0xffffffff, P0 ;  /* 0xffffffff14147807 */ /* 0x000fe40000000000 */
[----:B------:R-:W-:Y:S02]  /*0fc0*/  SEL R17, R17, RZ, P0 ;  /* 0x000000ff11117207 */ /* 0x000fe40000000000 */
[----:B------:R-:W-:Y:S01]  /*0fd0*/  SEL R10, R10, RZ, P6 ;  /* 0x000000ff0a0a7207 */ /* 0x000fe20003000000 */
[----:B------:R-:W-:Y:S06]  /*0fe0*/  BRA `(.L_x_7) ;  /* 0x0000000000207947 */ /* 0x000fec0003800000 */
.L_x_6:
[CC--:B------:R-:W-:Y:S01]  /*0ff0*/  ISETP.GE.AND P1, PT, R44.reuse, R45.reuse, PT ;  /* 0x0000002d2c00720c */ /* 0x0c0fe20003f26270 */
[----:B------:R-:W-:Y:S01]  /*1000*/  VIADD R40, R3, 0x1 ;  /* 0x0000000103287836 */ /* 0x000fe20000000000 */
[----:B------:R-:W-:Y:S01]  /*1010*/  ISETP.GE.AND P0, PT, R44, R45, PT ;  /* 0x0000002d2c00720c */ /* 0x000fe20003f06270 */
[----:B------:R-:W-:-:S10]  /*1020*/  VIADD R41, R2, 0x1 ;  /* 0x0000000102297836 */ /* 0x000fd40000000000 */
[----:B------:R-:W-:Y:S02]  /*1030*/  @P1 IMAD.MOV R40, RZ, RZ, R3 ;  /* 0x000000ffff281224 */ /* 0x000fe400078e0203 */
[----:B------:R-:W-:Y:S02]  /*1040*/  @!P0 IMAD.MOV R41, RZ, RZ, R2 ;  /* 0x000000ffff298224 */ /* 0x000fe400078e0202 */
[----:B------:R-:W-:Y:S02]  /*1050*/  IMAD.MOV.U32 R3, RZ, RZ, R40 ;  /* 0x000000ffff037224 */ /* 0x000fe400078e0028 */
[----:B------:R-:W-:-:S07]  /*1060*/  IMAD.MOV.U32 R2, RZ, RZ, R41 ;  /* 0x000000ffff027224 */ /* 0x000fce00078e0029 */
.L_x_7:
[----:B------:R-:W-:Y:S05]  /*1070*/  BSYNC.RECONVERGENT B2 ;  /* 0x0000000000027941 */ /* 0x000fea0003800200 */
.L_x_5:
[----:B------:R-:W-:-:S13]  /*1080*/  ISETP.GE.AND P0, PT, R3, R6, PT ;  /* 0x000000060300720c */ /* 0x000fda0003f06270 */
[----:B------:R-:W-:Y:S05]  /*1090*/  @!P0 BRA `(.L_x_8) ;  /* 0xfffffff400548947 */ /* 0x000fea000383ffff */
.L_x_4:
[----:B------:R-:W-:Y:S05]  /*10a0*/  BSYNC.RECONVERGENT B1 ;  /* 0x0000000000017941 */ /* 0x000fea0003800200 */
.L_x_3:
[----:B------:R-:W-:Y:S02]  /*10b0*/  IMAD.MOV.U32 R11, RZ, RZ, R29 ;  /* 0x000000ffff0b7224 */ /* 0x000fe400078e001d */
[----:B------:R-:W-:Y:S02]  /*10c0*/  IMAD.MOV.U32 R7, RZ, RZ, R27 ;  /* 0x000000ffff077224 */ /* 0x000fe400078e001b */
[----:B------:R-:W-:-:S07]  /*10d0*/  IMAD.MOV.U32 R5, RZ, RZ, R26 ;  /* 0x000000ffff057224 */ /* 0x000fce00078e001a */
.L_x_2:
[----:B------:R-:W-:Y:S05]  /*10e0*/  BSYNC.RECONVERGENT B0 ;  /* 0x0000000000007941 */ /* 0x000fea0003800200 */
.L_x_1:
[----:B------:R-:W0:Y:S01]  /*10f0*/  S2R R13, SR_TID.X ;  /* 0x00000000000d7919 */ /* 0x000e220000002100 */
[----:B------:R-:W0:Y:S01]  /*1100*/  LDC R2, c[0x0][0x360] ;  /* 0x0000d800ff027b82 */ /* 0x000e220000000800 */
[----:B------:R-:W-:Y:S01]  /*1110*/  IMAD.U32 R6, RZ, RZ, UR4 ;  /* 0x00000004ff067e24 */ /* 0x000fe2000f8e00ff */
[----:B------:R-:W1:Y:S06]  /*1120*/  S2R R0, SR_TID.Y ;  /* 0x0000000000007919 */ /* 0x000e6c0000002200 */
[----:B------:R-:W0:Y:S08]  /*1130*/  S2UR UR6, SR_CTAID.X ;  /* 0x00000000000679c3 */ /* 0x000e300000002500 */
[----:B------:R-:W1:Y:S08]  /*1140*/  S2UR UR7, SR_CTAID.Y ;  /* 0x00000000000779c3 */ /* 0x000e700000002600 */
[----:B------:R-:W1:Y:S08]  /*1150*/  LDC R3, c[0x0][0x364] ;  /* 0x0000d900ff037b82 */ /* 0x000e700000000800 */
[----:B------:R-:W2:Y:S01]  /*1160*/  LDC.64 R8, c[0x0][0x390] ;  /* 0x0000e400ff087b82 */ /* 0x000ea20000000a00 */
[----:B0-----:R-:W-:-:S02]  /*1170*/  IMAD R2, R2, UR6, R13 ;  /* 0x0000000602027c24 */ /* 0x001fc4000f8e020d */
[----:B-1----:R-:W-:Y:S01]  /*1180*/  IMAD R3, R3, UR7, R0 ;  /* 0x0000000703037c24 */ /* 0x002fe2000f8e0200 */
[----:B------:R-:W-:Y:S01]  /*1190*/  MOV R0, 0x170 ;  /* 0x0000017000007802 */ /* 0x000fe20000000f00 */
[----:B------:R-:W0:Y:S02]  /*11a0*/  LDCU.64 UR6, c[0x4][0x168] ;  /* 0x01002d00ff0677ac */ /* 0x000e240008000a00 */
[----:B------:R-:W-:Y:S01]  /*11b0*/  IMAD R13, R4, R2, R3 ;  /* 0x00000002040d7224 */ /* 0x000fe200078e0203 */
[----:B------:R-:W-:Y:S03]  /*11c0*/  STL.64 [R1], R2 ;  /* 0x0000000201007387 */ /* 0x000fe60000100a00 */
[----:B--2---:R-:W-:-:S05]  /*11d0*/  IMAD.WIDE R8, R13, 0x48, R8 ;  /* 0x000000480d087825 */ /* 0x004fca00078e0208 */
[----:B------:R-:W-:Y:S04]  /*11e0*/  STG.E desc[UR8][R8.64], R2 ;  /* 0x0000000208007986 */ /* 0x000fe8000c101908 */
[----:B------:R1:W-:Y:S01]  /*11f0*/  STG.E desc[UR8][R8.64+0x4], R3 ;  /* 0x0000040308007986 */ /* 0x0003e2000c101908 */
[----:B0-----:R-:W-:-:S03]  /*1200*/  IMAD.U32 R4, RZ, RZ, UR6 ;  /* 0x00000006ff047e24 */ /* 0x001fc6000f8e00ff */
[----:B------:R-:W-:Y:S04]  /*1210*/  STG.E desc[UR8][R8.64+0x8], R39 ;  /* 0x0000082708007986 */ /* 0x000fe8000c101908 */
[----:B------:R-:W-:Y:S04]  /*1220*/  STG.E desc[UR8][R8.64+0xc], R38 ;  /* 0x00000c2608007986 */ /* 0x000fe8000c101908 */
[----:B------:R-:W-:Y:S01]  /*1230*/  STG.E desc[UR8][R8.64+0x10], R36 ;  /* 0x0000102408007986 */ /* 0x000fe2000c101908 */
[----:B-1----:R0:W1:Y:S03]  /*1240*/  LDC.64 R2, c[0x4][R0] ;  /* 0x0100000000027b82 */ /* 0x0020660000000a00 */
[----:B------:R-:W-:Y:S04]  /*1250*/  STG.E desc[UR8][R8.64+0x14], R34 ;  /* 0x0000142208007986 */ /* 0x000fe8000c101908 */
        /* <DEDUP_REMOVED lines=10> */
[----:B------:R2:W-:Y:S04]  /*1300*/  STG.E desc[UR8][R8.64+0x24], R7 ;  /* 0x0000240708007986 */ /* 0x0005e8000c101908 */
[----:B------:R3:W-:Y:S01]  /*1310*/  STG.E desc[UR8][R8.64+0x28], R5 ;  /* 0x0000280508007986 */ /* 0x0007e2000c101908 */
[----:B--2---:R-:W-:-:S02]  /*1320*/  IMAD.U32 R7, RZ, RZ, UR5 ;  /* 0x00000005ff077e24 */ /* 0x004fc4000f8e00ff */
[----:B01-3--:R-:W-:-:S07]  /*1330*/  IMAD.U32 R5, RZ, RZ, UR7 ;  /* 0x00000007ff057e24 */ /* 0x00bfce000f8e00ff */
[----:B------:R-:W-:-:S07]  /*1340*/  LEPC R20, `(.L_x_9) ;  /* 0x000000001014794e */ /* 0x000fce0000000000 */
[----:B------:R-:W-:Y:S05]  /*1350*/  CALL.ABS.NOINC R2 ;  /* 0x0000000002007343 */ /* 0x000fea0003c00000 */
.L_x_9:
[----:B------:R-:W-:Y:S05]  /*1360*/  EXIT ;  /* 0x000000000000794d */ /* 0x000fea0003800000 */
.L_x_10:
        /* <DEDUP_REMOVED lines=9> */
.L_x_12:


//--------------------- .nv.global.init           --------------------------
	.section	.nv.global.init,"aw",@progbits
.nv.global.init:
	.type		$str,@object
	.size		$str,(.L_45 - $str)
$str:
        /*0000*/ 	.byte	0x52, 0x6f, 0x77, 0x20, 0x3a, 0x20, 0x25, 0x64, 0x20, 0x61, 0x6e, 0x64, 0x20, 0x43, 0x6f, 0x6c
        /*0010*/ 	.byte	0x20, 0x3a, 0x20, 0x25, 0x64, 0x0a, 0x00
.L_45:


//--------------------- .nv.shared.reserved.0     --------------------------
	.section	.nv.shared.reserved.0,"aw",@nobits
	.weak		__nv_reservedSMEM_offset_0_alias
	.size		__nv_reservedSMEM_offset_0_alias, 0, 64
	.other		__nv_reservedSMEM_offset_0_alias,@"STO_CUDA_RESERVED_SHARED STV_DEFAULT"
__nv_reservedSMEM_offset_0_alias:
	.zero		0
	.zero		64


//--------------------- .nv.global                --------------------------
	.section	.nv.global,"aw",@nobits
.nv.global:
	.type		_ZN34_INTERNAL_525a38dd_4_k_cu_7a8ad5e86thrust24THRUST_300001_SM_1000_NS12placeholders2_8E,@object
	.size		_ZN34_INTERNAL_525a38dd_4_k_cu_7a8ad5e86thrust24THRUST_300001_SM_1000_NS12placeholders2_8E,(_ZN34_INTERNAL_525a38dd_4_k_cu_7a8ad5e84cuda3std3__436_GLOBAL__N__525a38dd_4_k_cu_7a8ad5e86ignoreE - _ZN34_INTERNAL_525a38dd_4_k_cu_7a8ad5e86thrust24THRUST_300001_SM_1000_NS12placeholders2_8E)
_ZN34_INTERNAL_525a38dd_4_k_cu_7a8ad5e86thrust24THRUST_300001_SM_1000_NS12placeholders2_8E:
	.zero		1
	.type		_ZN34_INTERNAL_525a38dd_4_k_cu_7a8ad5e84cuda3std3__436_GLOBAL__N__525a38dd_4_k_cu_7a8ad5e86ignoreE,@object
	.size		_ZN34_INTERNAL_525a38dd_4_k_cu_7a8ad5e84cuda3std3__436_GLOBAL__N__525a38dd_4_k_cu_7a8ad5e86ignoreE,(_ZN34_INTERNAL_525a38dd_4_k_cu_7a8ad5e84cuda3std6ranges3__45__cpo4dataE - _ZN34_INTERNAL_525a38dd_4_k_cu_7a8ad5e84cuda3std3__436_GLOBAL__N__525a38dd_4_k_cu_7a8ad5e86ignoreE)
_ZN34_INTERNAL_525a38dd_4_k_cu_7a8ad5e84cuda3std3__436_GLOBAL__N__525a38dd_4_k_cu_7a8ad5e86ignoreE:
	.zero		1
	.type		_ZN34_INTERNAL_525a38dd_4_k_cu_7a8ad5e84cuda3std6ranges3__45__cpo4dataE,@object
	.size		_ZN34_INTERNAL_525a38dd_4_k_cu_7a8ad5e84cuda3std6ranges3__45__cpo4dataE,(_ZN34_INTERNAL_525a38dd_4_k_cu_7a8ad5e86thrust24THRUST_300001_SM_1000_NS6system3cpp3parE - _ZN34_INTERNAL_525a38dd_4_k_cu_7a8ad5e84cuda3std6ranges3__45__cpo4dataE)
_ZN34_INTERNAL_525a38dd_4_k_cu_7a8ad5e84cuda3std6ranges3__45__cpo4dataE:
	.zero		1
	.type		_ZN34_INTERNAL_525a38dd_4_k_cu_7a8ad5e86thrust24THRUST_300001_SM_1000_NS6system3cpp3parE,@object
	.size		_ZN34_INTERNAL_525a38dd_4_k_cu_7a8ad5e86thrust24THRUST_300001_SM_1000_NS6system3cpp3parE,(_ZN34_INTERNAL_525a38dd_4_k_cu_7a8ad5e84cuda3std3__45__cpo5beginE - _ZN34_INTERNAL_525a38dd_4_k_cu_7a8ad5e86thrust24THRUST_300001_SM_1000_NS6system3cpp3parE)
_ZN34_INTERNAL_525a38dd_4_k_cu_7a8ad5e86thrust24THRUST_300001_SM_1000_NS6system3cpp3parE:
	.zero		1
	.type		_ZN34_INTERNAL_525a38dd_4_k_cu_7a8ad5e84cuda3std3__45__cpo5beginE,@object
	.size		_ZN34_INTERNAL_525a38dd_4_k_cu_7a8ad5e84cuda3std3__45__cpo5beginE,(_ZN34_INTERNAL_525a38dd_4_k_cu_7a8ad5e84cuda3std6ranges3__45__cpo5beginE - _ZN34_INTERNAL_525a38dd_4_k_cu_7a8ad5e84cuda3std3__45__cpo5beginE)
_ZN34_INTERNAL_525a38dd_4_k_cu_7a8ad5e84cuda3std3__45__cpo5beginE:
	.zero		1
	.type		_ZN34_INTERNAL_525a38dd_4_k_cu_7a8ad5e84cuda3std6ranges3__45__cpo5beginE,@object
	.size		_ZN34_INTERNAL_525a38dd_4_k_cu_7a8ad5e84cuda3std6ranges3__45__cpo5beginE,(_ZN34_INTERNAL_525a38dd_4_k_cu_7a8ad5e86thrust24THRUST_300001_SM_1000_NS6deviceE - _ZN34_INTERNAL_525a38dd_4_k_cu_7a8ad5e84cuda3std6ranges3__45__cpo5beginE)
_ZN34_INTERNAL_525a38dd_4_k_cu_7a8ad5e84cuda3std6ranges3__45__cpo5beginE:
	.zero		1
	.type		_ZN34_INTERNAL_525a38dd_4_k_cu_7a8ad5e86thrust24THRUST_300001_SM_1000_NS6deviceE,@object
	.size		_ZN34_INTERNAL_525a38dd_4_k_cu_7a8ad5e86thrust24THRUST_300001_SM_1000_NS6deviceE,(_ZN34_INTERNAL_525a38dd_4_k_cu_7a8ad5e84cuda3std3__47nulloptE - _ZN34_INTERNAL_525a38dd_4_k_cu_7a8ad5e86thrust24THRUST_300001_SM_1000_NS6deviceE)
_ZN34_INTERNAL_525a38dd_4_k_cu_7a8ad5e86thrust24THRUST_300001_SM_1000_NS6deviceE:
	.zero		1
	.type		_ZN34_INTERNAL_525a38dd_4_k_cu_7a8ad5e84cuda3std3__47nulloptE,@object
	.size		_ZN34_INTERNAL_525a38dd_4_k_cu_7a8ad5e84cuda3std3__47nulloptE,(_ZN34_INTERNAL_525a38dd_4_k_cu_7a8ad5e84cuda3std6ranges3__45__cpo8distanceE - _ZN34_INTERNAL_525a38dd_4_k_cu_7a8ad5e84cuda3std3__47nulloptE)
_ZN34_INTERNAL_525a38dd_4_k_cu_7a8ad5e84cuda3std3__47nulloptE:
	.zero		1
	.type		_ZN34_INTERNAL_525a38dd_4_k_cu_7a8ad5e84cuda3std6ranges3__45__cpo8distanceE,@object
	.size		_ZN34_INTERNAL_525a38dd_4_k_cu_7a8ad5e84cuda3std6ranges3__45__cpo8distanceE,(_ZN34_INTERNAL_525a38dd_4_k_cu_7a8ad5e86thrust24THRUST_300001_SM_1000_NS12placeholders2_4E - _ZN34_INTERNAL_525a38dd_4_k_cu_7a8ad5e84cuda3std6ranges3__45__cpo8distanceE)
_ZN34_INTERNAL_525a38dd_4_k_cu_7a8ad5e84cuda3std6ranges3__45__cpo8distanceE:
	.zero		1
	.type		_ZN34_INTERNAL_525a38dd_4_k_cu_7a8ad5e86thrust24THRUST_300001_SM_1000_NS12placeholders2_4E,@object
	.size		_ZN34_INTERNAL_525a38dd_4_k_cu_7a8ad5e86thrust24THRUST_300001_SM_1000_NS12placeholders2_4E,(_ZN34_INTERNAL_525a38dd_4_k_cu_7a8ad5e84cuda3std3__45__cpo6rbeginE - _ZN34_INTERNAL_525a38dd_4_k_cu_7a8ad5e86thrust24THRUST_300001_SM_1000_NS12placeholders2_4E)
_ZN34_INTERNAL_525a38dd_4_k_cu_7a8ad5e86thrust24THRUST_300001_SM_1000_NS12placeholders2_4E:
	.zero		1
	.type		_ZN34_INTERNAL_525a38dd_4_k_cu_7a8ad5e84cuda3std3__45__cpo6rbeginE,@object
	.size		_ZN34_INTERNAL_525a38dd_4_k_cu_7a8ad5e84cuda3std3__45__cpo6rbeginE,(_ZN34_INTERNAL_525a38dd_4_k_cu_7a8ad5e84cuda3std6ranges3__45__cpo7advanceE - _ZN34_INTERNAL_525a38dd_4_k_cu_7a8ad5e84cuda3std3__45__cpo6rbeginE)
_ZN34_INTERNAL_525a38dd_4_k_cu_7a8ad5e84cuda3std3__45__cpo6rbeginE:
	.zero		1
	.type		_ZN34_INTERNAL_525a38dd_4_k_cu_7a8ad5e84cuda3std6ranges3__45__cpo7advanceE,@object
	.size		_ZN34_INTERNAL_525a38dd_4_k_cu_7a8ad5e84cuda3std6ranges3__45__cpo7advanceE,(_ZN34_INTERNAL_525a38dd_4_k_cu_7a8ad5e86thrust24THRUST_300001_SM_1000_NS12placeholders3_10E - _ZN34_INTERNAL_525a38dd_4_k_cu_7a8ad5e84cuda3std6ranges3__45__cpo7advanceE)
_ZN34_INTERNAL_525a38dd_4_k_cu_7a8ad5e84cuda3std6ranges3__45__cpo7advanceE:
	.zero		1
	.type		_ZN34_INTERNAL_525a38dd_4_k_cu_7a8ad5e86thrust24THRUST_300001_SM_1000_NS12placeholders3_10E,@object
	.size		_ZN34_INTERNAL_525a38dd_4_k_cu_7a8ad5e86thrust24THRUST_300001_SM_1000_NS12placeholders3_10E,(_ZN34_INTERNAL_525a38dd_4_k_cu_7a8ad5e84cuda3std3__48in_placeE - _ZN34_INTERNAL_525a38dd_4_k_cu_7a8ad5e86thrust24THRUST_300001_SM_1000_NS12placeholders3_10E)
_ZN34_INTERNAL_525a38dd_4_k_cu_7a8ad5e86thrust24THRUST_300001_SM_1000_NS12placeholders3_10E:
	.zero		1
	.type		_ZN34_INTERNAL_525a38dd_4_k_cu_7a8ad5e84cuda3std3__48in_placeE,@object
	.size		_ZN34_INTERNAL_525a38dd_4_k_cu_7a8ad5e84cuda3std3__48in_placeE,(_ZN34_INTERNAL_525a38dd_4_k_cu_7a8ad5e84cuda3std6ranges3__45__cpo4sizeE - _ZN34_INTERNAL_525a38dd_4_k_cu_7a8ad5e84cuda3std3__48in_placeE)
_ZN34_INTERNAL_525a38dd_4_k_cu_7a8ad5e84cuda3std3__48in_placeE:
	.zero		1
	.type		_ZN34_INTERNAL_525a38dd_4_k_cu_7a8ad5e84cuda3std6ranges3__45__cpo4sizeE,@object
	.size		_ZN34_INTERNAL_525a38dd_4_k_cu_7a8ad5e84cuda3std6ranges3__45__cpo4sizeE,(_ZN34_INTERNAL_525a38dd_4_k_cu_7a8ad5e86thrust24THRUST_300001_SM_1000_NS12placeholders2_2E - _ZN34_INTERNAL_525a38dd_4_k_cu_7a8ad5e84cuda3std6ranges3__45__cpo4sizeE)
_ZN34_INTERNAL_525a38dd_4_k_cu_7a8ad5e84cuda3std6ranges3__45__cpo4sizeE:
	.zero		1
	.type		_ZN34_INTERNAL_525a38dd_4_k_cu_7a8ad5e86thrust24THRUST_300001_SM_1000_NS12placeholders2_2E,@object
	.size		_ZN34_INTERNAL_525a38dd_4_k_cu_7a8ad5e86thrust24THRUST_300001_SM_1000_NS12placeholders2_2E,(_ZN34_INTERNAL_525a38dd_4_k_cu_7a8ad5e84cuda3std3__45__cpo6cbeginE - _ZN34_INTERNAL_525a38dd_4_k_cu_7a8ad5e86thrust24THRUST_300001_SM_1000_NS12placeholders2_2E)
_ZN34_INTERNAL_525a38dd_4_k_cu_7a8ad5e86thrust24THRUST_300001_SM_1000_NS12placeholders2_2E:
	.zero		1
	.type		_ZN34_INTERNAL_525a38dd_4_k_cu_7a8ad5e84cuda3std3__45__cpo6cbeginE,@object
	.size		_ZN34_INTERNAL_525a38dd_4_k_cu_7a8ad5e84cuda3std3__45__cpo6cbeginE,(_ZN34_INTERNAL_525a38dd_4_k_cu_7a8ad5e84cuda3std6ranges3__45__cpo6cbeginE - _ZN34_INTERNAL_525a38dd_4_k_cu_7a8ad5e84cuda3std3__45__cpo6cbeginE)
_ZN34_INTERNAL_525a38dd_4_k_cu_7a8ad5e84cuda3std3__45__cpo6cbeginE:
	.zero		1
	.type		_ZN34_INTERNAL_525a38dd_4_k_cu_7a8ad5e84cuda3std6ranges3__45__cpo6cbeginE,@object
	.size		_ZN34_INTERNAL_525a38dd_4_k_cu_7a8ad5e84cuda3std6ranges3__45__cpo6cbeginE,(_ZN34_INTERNAL_525a38dd_4_k_cu_7a8ad5e86thrust24THRUST_300001_SM_1000_NS12placeholders2_6E - _ZN34_INTERNAL_525a38dd_4_k_cu_7a8ad5e84cuda3std6ranges3__45__cpo6cbeginE)
_ZN34_INTERNAL_525a38dd_4_k_cu_7a8ad5e84cuda3std6ranges3__45__cpo6cbeginE:
	.zero		1
	.type		_ZN34_INTERNAL_525a38dd_4_k_cu_7a8ad5e86thrust24THRUST_300001_SM_1000_NS12placeholders2_6E,@object
	.size		_ZN34_INTERNAL_525a38dd_4_k_cu_7a8ad5e86thrust24THRUST_300001_SM_1000_NS12placeholders2_6E,(_ZN34_INTERNAL_525a38dd_4_k_cu_7a8ad5e84cuda3std3__45__cpo7crbeginE - _ZN34_INTERNAL_525a38dd_4_k_cu_7a8ad5e86thrust24THRUST_300001_SM_1000_NS12placeholders2_6E)
_ZN34_INTERNAL_525a38dd_4_k_cu_7a8ad5e86thrust24THRUST_300001_SM_1000_NS12placeholders2_6E:
	.zero		1
	.type		_ZN34_INTERNAL_525a38dd_4_k_cu_7a8ad5e84cuda3std3__45__cpo7crbeginE,@object
	.size		_ZN34_INTERNAL_525a38dd_4_k_cu_7a8ad5e84cuda3std3__45__cpo7crbeginE,(_ZN34_INTERNAL_525a38dd_4_k_cu_7a8ad5e84cuda3std6ranges3__45__cpo4nextE - _ZN34_INTERNAL_525a38dd_4_k_cu_7a8ad5e84cuda3std3__45__cpo7crbeginE)
_ZN34_INTERNAL_525a38dd_4_k_cu_7a8ad5e84cuda3std3__45__cpo7crbeginE:
	.zero		1
	.type		_ZN34_INTERNAL_525a38dd_4_k_cu_7a8ad5e84cuda3std6ranges3__45__cpo4nextE,@object
	.size		_ZN34_INTERNAL_525a38dd_4_k_cu_7a8ad5e84cuda3std6ranges3__45__cpo4nextE,(_ZN34_INTERNAL_525a38dd_4_k_cu_7a8ad5e84cuda3std6ranges3__45__cpo4swapE - _ZN34_INTERNAL_525a38dd_4_k_cu_7a8ad5e84cuda3std6ranges3__45__cpo4nextE)
_ZN34_INTERNAL_525a38dd_4_k_cu_7a8ad5e84cuda3std6ranges3__45__cpo4nextE:
	.zero		1
	.type		_ZN34_INTERNAL_525a38dd_4_k_cu_7a8ad5e84cuda3std6ranges3__45__cpo4swapE,@object
	.size		_ZN34_INTERNAL_525a38dd_4_k_cu_7a8ad5e84cuda3std6ranges3__45__cpo4swapE,(_ZN34_INTERNAL_525a38dd_4_k_cu_7a8ad5e86thrust24THRUST_300001_SM_1000_NS8cuda_cub10par_nosyncE - _ZN34_INTERNAL_525a38dd_4_k_cu_7a8ad5e84cuda3std6ranges3__45__cpo4swapE)
_ZN34_INTERNAL_525a38dd_4_k_cu_7a8ad5e84cuda3std6ranges3__45__cpo4swapE:
	.zero		1
	.type		_ZN34_INTERNAL_525a38dd_4_k_cu_7a8ad5e86thrust24THRUST_300001_SM_1000_NS8cuda_cub10par_nosyncE,@object
	.size		_ZN34_INTERNAL_525a38dd_4_k_cu_7a8ad5e86thrust24THRUST_300001_SM_1000_NS8cuda_cub10par_nosyncE,(_ZN34_INTERNAL_525a38dd_4_k_cu_7a8ad5e86thrust24THRUST_300001_SM_1000_NS3seqE - _ZN34_INTERNAL_525a38dd_4_k_cu_7a8ad5e86thrust24THRUST_300001_SM_1000_NS8cuda_cub10par_nosyncE)
_ZN34_INTERNAL_525a38dd_4_k_cu_7a8ad5e86thrust24THRUST_300001_SM_1000_NS8cuda_cub10par_nosyncE:
	.zero		1
	.type		_ZN34_INTERNAL_525a38dd_4_k_cu_7a8ad5e86thrust24THRUST_300001_SM_1000_NS3seqE,@object
	.size		_ZN34_INTERNAL_525a38dd_4_k_cu_7a8ad5e86thrust24THRUST_300001_SM_1000_NS3seqE,(_ZN34_INTERNAL_525a38dd_4_k_cu_7a8ad5e84cuda3std3__420unreachable_sentinelE - _ZN34_INTERNAL_525a38dd_4_k_cu_7a8ad5e86thrust24THRUST_300001_SM_1000_NS3seqE)
_ZN34_INTERNAL_525a38dd_4_k_cu_7a8ad5e86thrust24THRUST_300001_SM_1000_NS3seqE:
	.zero		1
	.type		_ZN34_INTERNAL_525a38dd_4_k_cu_7a8ad5e84cuda3std3__420unreachable_sentinelE,@object
	.size		_ZN34_INTERNAL_525a38dd_4_k_cu_7a8ad5e84cuda3std3__420unreachable_sentinelE,(_ZN34_INTERNAL_525a38dd_4_k_cu_7a8ad5e84cuda3std6ranges3__45__cpo5ssizeE - _ZN34_INTERNAL_525a38dd_4_k_cu_7a8ad5e84cuda3std3__420unreachable_sentinelE)
_ZN34_INTERNAL_525a38dd_4_k_cu_7a8ad5e84cuda3std3__420unreachable_sentinelE:
	.zero		1
	.type		_ZN34_INTERNAL_525a38dd_4_k_cu_7a8ad5e84cuda3std6ranges3__45__cpo5ssizeE,@object
	.size		_ZN34_INTERNAL_525a38dd_4_k_cu_7a8ad5e84cuda3std6ranges3__45__cpo5ssizeE,(_ZN34_INTERNAL_525a38dd_4_k_cu_7a8ad5e86thrust24THRUST_300001_SM_1000_NS12placeholders2_3E - _ZN34_INTERNAL_525a38dd_4_k_cu_7a8ad5e84cuda3std6ranges3__45__cpo5ssizeE)
_ZN34_INTERNAL_525a38dd_4_k_cu_7a8ad5e84cuda3std6ranges3__45__cpo5ssizeE:
	.zero		1
	.type		_ZN34_INTERNAL_525a38dd_4_k_cu_7a8ad5e86thrust24THRUST_300001_SM_1000_NS12placeholders2_3E,@object
	.size		_ZN34_INTERNAL_525a38dd_4_k_cu_7a8ad5e86thrust24THRUST_300001_SM_1000_NS12placeholders2_3E,(_ZN34_INTERNAL_525a38dd_4_k_cu_7a8ad5e84cuda3std3__45__cpo4cendE - _ZN34_INTERNAL_525a38dd_4_k_cu_7a8ad5e86thrust24THRUST_300001_SM_1000_NS12placeholders2_3E)
_ZN34_INTERNAL_525a38dd_4_k_cu_7a8ad5e86thrust24THRUST_300001_SM_1000_NS12placeholders2_3E:
	.zero		1
	.type		_ZN34_INTERNAL_525a38dd_4_k_cu_7a8ad5e84cuda3std3__45__cpo4cendE,@object
	.size		_ZN34_INTERNAL_525a38dd_4_k_cu_7a8ad5e84cuda3std3__45__cpo4cendE,(_ZN34_INTERNAL_525a38dd_4_k_cu_7a8ad5e84cuda3std6ranges3__45__cpo4cendE - _ZN34_INTERNAL_525a38dd_4_k_cu_7a8ad5e84cuda3std3__45__cpo4cendE)
_ZN34_INTERNAL_525a38dd_4_k_cu_7a8ad5e84cuda3std3__45__cpo4cendE:
	.zero		1
	.type		_ZN34_INTERNAL_525a38dd_4_k_cu_7a8ad5e84cuda3std6ranges3__45__cpo4cendE,@object
	.size		_ZN34_INTERNAL_525a38dd_4_k_cu_7a8ad5e84cuda3std6ranges3__45__cpo4cendE,(_ZN34_INTERNAL_525a38dd_4_k_cu_7a8ad5e86thrust24THRUST_300001_SM_1000_NS12placeholders2_7E - _ZN34_INTERNAL_525a38dd_4_k_cu_7a8ad5e84cuda3std6ranges3__45__cpo4cendE)
_ZN34_INTERNAL_525a38dd_4_k_cu_7a8ad5e84cuda3std6ranges3__45__cpo4cendE:
	.zero		1
	.type		_ZN34_INTERNAL_525a38dd_4_k_cu_7a8ad5e86thrust24THRUST_300001_SM_1000_NS12placeholders2_7E,@object
	.size		_ZN34_INTERNAL_525a38dd_4_k_cu_7a8ad5e86thrust24THRUST_300001_SM_1000_NS12placeholders2_7E,(_ZN34_INTERNAL_525a38dd_4_k_cu_7a8ad5e84cuda3std3__45__cpo5crendE - _ZN34_INTERNAL_525a38dd_4_k_cu_7a8ad5e86thrust24THRUST_300001_SM_1000_NS12placeholders2_7E)
_ZN34_INTERNAL_525a38dd_4_k_cu_7a8ad5e86thrust24THRUST_300001_SM_1000_NS12placeholders2_7E:
	.zero		1
	.type		_ZN34_INTERNAL_525a38dd_4_k_cu_7a8ad5e84cuda3std3__45__cpo5crendE,@object
	.size		_ZN34_INTERNAL_525a38dd_4_k_cu_7a8ad5e84cuda3std3__45__cpo5crendE,(_ZN34_INTERNAL_525a38dd_4_k_cu_7a8ad5e84cuda3std6ranges3__45__cpo4prevE - _ZN34_INTERNAL_525a38dd_4_k_cu_7a8ad5e84cuda3std3__45__cpo5crendE)
_ZN34_INTERNAL_525a38dd_4_k_cu_7a8ad5e84cuda3std3__45__cpo5crendE:
	.zero		1
	.type		_ZN34_INTERNAL_525a38dd_4_k_cu_7a8ad5e84cuda3std6ranges3__45__cpo4prevE,@object
	.size		_ZN34_INTERNAL_525a38dd_4_k_cu_7a8ad5e84cuda3std6ranges3__45__cpo4prevE,(_ZN34_INTERNAL_525a38dd_4_k_cu_7a8ad5e84cuda3std6ranges3__45__cpo9iter_moveE - _ZN34_INTERNAL_525a38dd_4_k_cu_7a8ad5e84cuda3std6ranges3__45__cpo4prevE)
_ZN34_INTERNAL_525a38dd_4_k_cu_7a8ad5e84cuda3std6ranges3__45__cpo4prevE:
	.zero		1
	.type		_ZN34_INTERNAL_525a38dd_4_k_cu_7a8ad5e84cuda3std6ranges3__45__cpo9iter_moveE,@object
	.size		_ZN34_INTERNAL_525a38dd_4_k_cu_7a8ad5e84cuda3std6ranges3__45__cpo9iter_moveE,(_ZN34_INTERNAL_525a38dd_4_k_cu_7a8ad5e86thrust24THRUST_300001_SM_1000_NS6system6detail10sequential3seqE - _ZN34_INTERNAL_525a38dd_4_k_cu_7a8ad5e84cuda3std6ranges3__45__cpo9iter_moveE)
_ZN34_INTERNAL_525a38dd_4_k_cu_7a8ad5e84cuda3std6ranges3__45__cpo9iter_moveE:
	.zero		1
	.type		_ZN34_INTERNAL_525a38dd_4_k_cu_7a8ad5e86thrust24THRUST_300001_SM_1000_NS6system6detail10sequential3seqE,@object
	.size		_ZN34_INTERNAL_525a38dd_4_k_cu_7a8ad5e86thrust24THRUST_300001_SM_1000_NS6system6detail10sequential3seqE,(_ZN34_INTERNAL_525a38dd_4_k_cu_7a8ad5e86thrust24THRUST_300001_SM_1000_NS12placeholders2_9E - _ZN34_INTERNAL_525a38dd_4_k_cu_7a8ad5e86thrust24THRUST_300001_SM_1000_NS6system6detail10sequential3seqE)
_ZN34_INTERNAL_525a38dd_4_k_cu_7a8ad5e86thrust24THRUST_300001_SM_1000_NS6system6detail10sequential3seqE:
	.zero		1
	.type		_ZN34_INTERNAL_525a38dd_4_k_cu_7a8ad5e86thrust24THRUST_300001_SM_1000_NS12placeholders2_9E,@object
	.size		_ZN34_INTERNAL_525a38dd_4_k_cu_7a8ad5e86thrust24THRUST_300001_SM_1000_NS12placeholders2_9E,(_ZN34_INTERNAL_525a38dd_4_k_cu_7a8ad5e84cuda3std3__419piecewise_constructE - _ZN34_INTERNAL_525a38dd_4_k_cu_7a8ad5e86thrust24THRUST_300001_SM_1000_NS12placeholders2_9E)
_ZN34_INTERNAL_525a38dd_4_k_cu_7a8ad5e86thrust24THRUST_300001_SM_1000_NS12placeholders2_9E:
	.zero		1
	.type		_ZN34_INTERNAL_525a38dd_4_k_cu_7a8ad5e84cuda3std3__419piecewise_constructE,@object
	.size		_ZN34_INTERNAL_525a38dd_4_k_cu_7a8ad5e84cuda3std3__419piecewise_constructE,(_ZN34_INTERNAL_525a38dd_4_k_cu_7a8ad5e84cuda3std6ranges3__45__cpo5cdataE - _ZN34_INTERNAL_525a38dd_4_k_cu_7a8ad5e84cuda3std3__419piecewise_constructE)
_ZN34_INTERNAL_525a38dd_4_k_cu_7a8ad5e84cuda3std3__419piecewise_constructE:
	.zero		1
	.type		_ZN34_INTERNAL_525a38dd_4_k_cu_7a8ad5e84cuda3std6ranges3__45__cpo5cdataE,@object
	.size		_ZN34_INTERNAL_525a38dd_4_k_cu_7a8ad5e84cuda3std6ranges3__45__cpo5cdataE,(_ZN34_INTERNAL_525a38dd_4_k_cu_7a8ad5e86thrust24THRUST_300001_SM_1000_NS12placeholders2_1E - _ZN34_INTERNAL_525a38dd_4_k_cu_7a8ad5e84cuda3std6ranges3__45__cpo5cdataE)
_ZN34_INTERNAL_525a38dd_4_k_cu_7a8ad5e84cuda3std6ranges3__45__cpo5cdataE:
	.zero		1
	.type		_ZN34_INTERNAL_525a38dd_4_k_cu_7a8ad5e86thrust24THRUST_300001_SM_1000_NS12placeholders2_1E,@object
	.size		_ZN34_INTERNAL_525a38dd_4_k_cu_7a8ad5e86thrust24THRUST_300001_SM_1000_NS12placeholders2_1E,(_ZN34_INTERNAL_525a38dd_4_k_cu_7a8ad5e84cuda3std3__45__cpo3endE - _ZN34_INTERNAL_525a38dd_4_k_cu_7a8ad5e86thrust24THRUST_300001_SM_1000_NS12placeholders2_1E)
_ZN34_INTERNAL_525a38dd_4_k_cu_7a8ad5e86thrust24THRUST_300001_SM_1000_NS12placeholders2_1E:
	.zero		1
	.type		_ZN34_INTERNAL_525a38dd_4_k_cu_7a8ad5e84cuda3std3__45__cpo3endE,@object
	.size		_ZN34_INTERNAL_525a38dd_4_k_cu_7a8ad5e84cuda3std3__45__cpo3endE,(_ZN34_INTERNAL_525a38dd_4_k_cu_7a8ad5e84cuda3std6ranges3__45__cpo3endE - _ZN34_INTERNAL_525a38dd_4_k_cu_7a8ad5e84cuda3std3__45__cpo3endE)
_ZN34_INTERNAL_525a38dd_4_k_cu_7a8ad5e84cuda3std3__45__cpo3endE:
	.zero		1
	.type		_ZN34_INTERNAL_525a38dd_4_k_cu_7a8ad5e84cuda3std6ranges3__45__cpo3endE,@object
	.size		_ZN34_INTERNAL_525a38dd_4_k_cu_7a8ad5e84cuda3std6ranges3__45__cpo3endE,(_ZN34_INTERNAL_525a38dd_4_k_cu_7a8ad5e86thrust24THRUST_300001_SM_1000_NS12placeholders2_5E - _ZN34_INTERNAL_525a38dd_4_k_cu_7a8ad5e84cuda3std6ranges3__45__cpo3endE)
_ZN34_INTERNAL_525a38dd_4_k_cu_7a8ad5e84cuda3std6ranges3__45__cpo3endE:
	.zero		1
	.type		_ZN34_INTERNAL_525a38dd_4_k_cu_7a8ad5e86thrust24THRUST_300001_SM_1000_NS12placeholders2_5E,@object
	.size		_ZN34_INTERNAL_525a38dd_4_k_cu_7a8ad5e86thrust24THRUST_300001_SM_1000_NS12placeholders2_5E,(_ZN34_INTERNAL_525a38dd_4_k_cu_7a8ad5e84cuda3std3__45__cpo4rendE - _ZN34_INTERNAL_525a38dd_4_k_cu_7a8ad5e86thrust24THRUST_300001_SM_1000_NS12placeholders2_5E)
_ZN34_INTERNAL_525a38dd_4_k_cu_7a8ad5e86thrust24THRUST_300001_SM_1000_NS12placeholders2_5E:
	.zero		1
	.type		_ZN34_INTERNAL_525a38dd_4_k_cu_7a8ad5e84cuda3std3__45__cpo4rendE,@object
	.size		_ZN34_INTERNAL_525a38dd_4_k_cu_7a8ad5e84cuda3std3__45__cpo4rendE,(_ZN34_INTERNAL_525a38dd_4_k_cu_7a8ad5e84cuda3std6ranges3__45__cpo9iter_swapE - _ZN34_INTERNAL_525a38dd_4_k_cu_7a8ad5e84cuda3std3__45__cpo4rendE)
_ZN34_INTERNAL_525a38dd_4_k_cu_7a8ad5e84cuda3std3__45__cpo4rendE:
	.zero		1
	.type		_ZN34_INTERNAL_525a38dd_4_k_cu_7a8ad5e84cuda3std6ranges3__45__cpo9iter_swapE,@object
	.size		_ZN34_INTERNAL_525a38dd_4_k_cu_7a8ad5e84cuda3std6ranges3__45__cpo9iter_swapE,(_ZN34_INTERNAL_525a38dd_4_k_cu_7a8ad5e84cuda3std3__48unexpectE - _ZN34_INTERNAL_525a38dd_4_k_cu_7a8ad5e84cuda3std6ranges3__45__cpo9iter_swapE)
_ZN34_INTERNAL_525a38dd_4_k_cu_7a8ad5e84cuda3std6ranges3__45__cpo9iter_swapE:
	.zero		1
	.type		_ZN34_INTERNAL_525a38dd_4_k_cu_7a8ad5e84cuda3std3__48unexpectE,@object
	.size		_ZN34_INTERNAL_525a38dd_4_k_cu_7a8ad5e84cuda3std3__48unexpectE,(_ZN34_INTERNAL_525a38dd_4_k_cu_7a8ad5e86thrust24THRUST_300001_SM_1000_NS8cuda_cub3parE - _ZN34_INTERNAL_525a38dd_4_k_cu_7a8ad5e84cuda3std3__48unexpectE)
_ZN34_INTERNAL_525a38dd_4_k_cu_7a8ad5e84cuda3std3__48unexpectE:
	.zero		1
	.type		_ZN34_INTERNAL_525a38dd_4_k_cu_7a8ad5e86thrust24THRUST_300001_SM_1000_NS8cuda_cub3parE,@object
	.size		_ZN34_INTERNAL_525a38dd_4_k_cu_7a8ad5e86thrust24THRUST_300001_SM_1000_NS8cuda_cub3parE,(.L_29 - _ZN34_INTERNAL_525a38dd_4_k_cu_7a8ad5e86thrust24THRUST_300001_SM_1000_NS8cuda_cub3parE)
_ZN34_INTERNAL_525a38dd_4_k_cu_7a8ad5e86thrust24THRUST_300001_SM_1000_NS8cuda_cub3parE:
	.zero		1
.L_29:


//--------------------- .nv.constant0._ZN3cub18CUB_300001_SM_10006detail11EmptyKernelIvEEvv --------------------------
	.section	.nv.constant0._ZN3cub18CUB_300001_SM_10006detail11EmptyKernelIvEEvv,"a",@progbits
	.sectionflags	@""
	.align	4
.nv.constant0._ZN3cub18CUB_300001_SM_10006detail11EmptyKernelIvEEvv:
	.zero		896


//--------------------- .nv.constant0._Z21matrix_multiplicationP6Block4S0_S0_PiS1_S1_S1_S1_S1_ --------------------------
	.section	.nv.constant0._Z21matrix_multiplicationP6Block4S0_S0_PiS1_S1_S1_S1_S1_,"a",@progbits
	.sectionflags	@""
	.align	4
.nv.constant0._Z21matrix_multiplicationP6Block4S0_S0_PiS1_S1_S1_S1_S1_:
	.zero		968


//--------------------- SYMBOLS --------------------------

	.type		.nv.reservedSmem.offset0,@object
	.size		.nv.reservedSmem.offset0,0x4
	.type		vprintf,@function
